//
// Generated by NVIDIA NVVM Compiler
//
// Compiler Build ID: CL-36424714
// Cuda compilation tools, release 13.0, V13.0.88
// Based on NVVM 20.0.0
//

.version 9.0
.target sm_100
.address_size 64

	// .globl	_Z10calcMyAreaddiPd
.func  (.param .b64 func_retval0) __internal_accurate_pow
(
	.param .b64 __internal_accurate_pow_param_0
)
;
// _ZZ10calcMyAreaddiPdE12myThreadArea has been demoted

.visible .entry _Z10calcMyAreaddiPd(
	.param .f64 _Z10calcMyAreaddiPd_param_0,
	.param .f64 _Z10calcMyAreaddiPd_param_1,
	.param .u32 _Z10calcMyAreaddiPd_param_2,
	.param .u64 .ptr .align 1 _Z10calcMyAreaddiPd_param_3
)
{
	.reg .pred 	%p<41>;
	.reg .b32 	%r<119>;
	.reg .b64 	%rd<5>;
	.reg .b64 	%fd<173>;
	// demoted variable
	.shared .align 8 .b8 _ZZ10calcMyAreaddiPdE12myThreadArea[8192];
	ld.param.f64 	%fd37, [_Z10calcMyAreaddiPd_param_0];
	ld.param.f64 	%fd38, [_Z10calcMyAreaddiPd_param_1];
	ld.param.u32 	%r44, [_Z10calcMyAreaddiPd_param_2];
	ld.param.u64 	%rd1, [_Z10calcMyAreaddiPd_param_3];
	mov.u32 	%r1, %tid.x;
	mov.u32 	%r2, %ctaid.x;
	mov.u32 	%r3, %ntid.x;
	mul.lo.s32 	%r4, %r2, %r3;
	add.s32 	%r5, %r4, %r1;
	setp.ge.s32 	%p1, %r5, %r44;
	@%p1 bra 	$L__BB0_40;
	cvt.rn.f64.s32 	%fd39, %r5;
	fma.rn.f64 	%fd1, %fd38, %fd39, %fd37;
	{
	.reg .b32 %temp; 
	mov.b64 	{%temp, %r6}, %fd1;
	}
	mov.f64 	%fd40, 0d3FF3333333333333;
	{
	.reg .b32 %temp; 
	mov.b64 	{%temp, %r7}, %fd40;
	}
	and.b32  	%r8, %r7, 2146435072;
	setp.neu.f64 	%p2, %fd1, 0d0000000000000000;
	@%p2 bra 	$L__BB0_3;
	setp.eq.s32 	%p4, %r8, 1127219200;
	selp.b32 	%r45, %r6, 0, %p4;
	setp.lt.s32 	%p5, %r7, 0;
	or.b32  	%r46, %r45, 2146435072;
	selp.b32 	%r47, %r46, %r45, %p5;
	mov.b32 	%r48, 0;
	mov.b64 	%fd158, {%r48, %r47};
	bra.uni 	$L__BB0_4;
$L__BB0_3:
	abs.f64 	%fd41, %fd1;
	{ // callseq 0, 0
	.param .b64 param0;
	st.param.f64 	[param0], %fd41;
	.param .b64 retval0;
	call.uni (retval0), 
	__internal_accurate_pow, 
	(
	param0
	);
	ld.param.f64 	%fd42, [retval0];
	} // callseq 0
	setp.lt.s32 	%p3, %r6, 0;
	selp.f64 	%fd158, 0dFFF8000000000000, %fd42, %p3;
$L__BB0_4:
	add.f64 	%fd44, %fd1, 0d3FF3333333333333;
	{
	.reg .b32 %temp; 
	mov.b64 	{%temp, %r49}, %fd44;
	}
	and.b32  	%r50, %r49, 2146435072;
	setp.ne.s32 	%p6, %r50, 2146435072;
	@%p6 bra 	$L__BB0_9;
	setp.num.f64 	%p7, %fd1, %fd1;
	@%p7 bra 	$L__BB0_7;
	mov.f64 	%fd46, 0d3FF3333333333333;
	add.rn.f64 	%fd158, %fd1, %fd46;
	bra.uni 	$L__BB0_9;
$L__BB0_7:
	abs.f64 	%fd45, %fd1;
	setp.neu.f64 	%p8, %fd45, 0d7FF0000000000000;
	@%p8 bra 	$L__BB0_9;
	setp.eq.s32 	%p9, %r8, 1127219200;
	setp.lt.s32 	%p10, %r7, 0;
	selp.b32 	%r52, 0, 2146435072, %p10;
	setp.lt.s32 	%p11, %r6, 0;
	and.b32  	%r53, %r7, 2147483647;
	setp.ne.s32 	%p12, %r53, 1071644672;
	or.b32  	%r54, %r52, -2147483648;
	selp.b32 	%r55, %r54, %r52, %p12;
	selp.b32 	%r56, %r55, %r52, %p9;
	selp.b32 	%r57, %r56, %r52, %p11;
	mov.b32 	%r58, 0;
	mov.b64 	%fd158, {%r58, %r57};
$L__BB0_9:
	mov.f64 	%fd159, 0d4008000000000000;
	{
	.reg .b32 %temp; 
	mov.b64 	{%temp, %r107}, %fd159;
	}
	{
	.reg .b32 %temp; 
	mov.b64 	{%r108, %temp}, %fd159;
	}
	setp.gt.s32 	%p13, %r107, 1048575;
	mov.b32 	%r109, -1023;
	@%p13 bra 	$L__BB0_11;
	mov.f64 	%fd159, 0d4368000000000000;
	{
	.reg .b32 %temp; 
	mov.b64 	{%temp, %r107}, %fd159;
	}
	{
	.reg .b32 %temp; 
	mov.b64 	{%r108, %temp}, %fd159;
	}
	mov.b32 	%r109, -1077;
$L__BB0_11:
	add.s32 	%r61, %r107, -1;
	setp.gt.u32 	%p14, %r61, 2146435070;
	@%p14 bra 	$L__BB0_15;
	shr.u32 	%r64, %r107, 20;
	add.s32 	%r110, %r109, %r64;
	and.b32  	%r65, %r107, 1048575;
	or.b32  	%r66, %r65, 1072693248;
	mov.b64 	%fd160, {%r108, %r66};
	setp.lt.u32 	%p16, %r66, 1073127583;
	@%p16 bra 	$L__BB0_14;
	{
	.reg .b32 %temp; 
	mov.b64 	{%r67, %temp}, %fd160;
	}
	{
	.reg .b32 %temp; 
	mov.b64 	{%temp, %r68}, %fd160;
	}
	add.s32 	%r69, %r68, -1048576;
	mov.b64 	%fd160, {%r67, %r69};
	add.s32 	%r110, %r110, 1;
$L__BB0_14:
	add.f64 	%fd50, %fd160, 0dBFF0000000000000;
	add.f64 	%fd51, %fd160, 0d3FF0000000000000;
	rcp.approx.ftz.f64 	%fd52, %fd51;
	neg.f64 	%fd53, %fd51;
	fma.rn.f64 	%fd54, %fd53, %fd52, 0d3FF0000000000000;
	fma.rn.f64 	%fd55, %fd54, %fd54, %fd54;
	fma.rn.f64 	%fd56, %fd55, %fd52, %fd52;
	mul.f64 	%fd57, %fd50, %fd56;
	fma.rn.f64 	%fd58, %fd50, %fd56, %fd57;
	mul.f64 	%fd59, %fd58, %fd58;
	fma.rn.f64 	%fd60, %fd59, 0d3EB1380B3AE80F1E, 0d3ED0EE258B7A8B04;
	fma.rn.f64 	%fd61, %fd60, %fd59, 0d3EF3B2669F02676F;
	fma.rn.f64 	%fd62, %fd61, %fd59, 0d3F1745CBA9AB0956;
	fma.rn.f64 	%fd63, %fd62, %fd59, 0d3F3C71C72D1B5154;
	fma.rn.f64 	%fd64, %fd63, %fd59, 0d3F624924923BE72D;
	fma.rn.f64 	%fd65, %fd64, %fd59, 0d3F8999999999A3C4;
	fma.rn.f64 	%fd66, %fd65, %fd59, 0d3FB5555555555554;
	sub.f64 	%fd67, %fd50, %fd58;
	add.f64 	%fd68, %fd67, %fd67;
	neg.f64 	%fd69, %fd58;
	fma.rn.f64 	%fd70, %fd69, %fd50, %fd68;
	mul.f64 	%fd71, %fd56, %fd70;
	mul.f64 	%fd72, %fd59, %fd66;
	fma.rn.f64 	%fd73, %fd72, %fd58, %fd71;
	xor.b32  	%r70, %r110, -2147483648;
	mov.b32 	%r71, 1127219200;
	mov.b64 	%fd74, {%r70, %r71};
	mov.b32 	%r72, -2147483648;
	mov.b64 	%fd75, {%r72, %r71};
	sub.f64 	%fd76, %fd74, %fd75;
	fma.rn.f64 	%fd77, %fd76, 0d3FE62E42FEFA39EF, %fd58;
	fma.rn.f64 	%fd78, %fd76, 0dBFE62E42FEFA39EF, %fd77;
	sub.f64 	%fd79, %fd78, %fd58;
	sub.f64 	%fd80, %fd73, %fd79;
	fma.rn.f64 	%fd81, %fd76, 0d3C7ABC9E3B39803F, %fd80;
	add.f64 	%fd161, %fd77, %fd81;
	bra.uni 	$L__BB0_16;
$L__BB0_15:
	fma.rn.f64 	%fd49, %fd159, 0d7FF0000000000000, 0d7FF0000000000000;
	{
	.reg .b32 %temp; 
	mov.b64 	{%temp, %r62}, %fd159;
	}
	and.b32  	%r63, %r62, 2147483647;
	setp.eq.s32 	%p15, %r63, 0;
	selp.f64 	%fd161, 0dFFF0000000000000, %fd49, %p15;
$L__BB0_16:
	div.rn.f64 	%fd82, %fd1, %fd161;
	div.rn.f64 	%fd83, %fd158, 0d4008CCCCCCCCCCCD;
	add.f64 	%fd84, %fd83, 0d4034666666666666;
	setp.eq.f64 	%p17, %fd1, 0d3FF0000000000000;
	selp.f64 	%fd85, 0d4034B8FB0B8FB0B9, %fd84, %p17;
	sub.f64 	%fd15, %fd85, %fd82;
	add.f64 	%fd16, %fd38, %fd1;
	{
	.reg .b32 %temp; 
	mov.b64 	{%temp, %r19}, %fd16;
	}
	setp.neu.f64 	%p18, %fd16, 0d0000000000000000;
	@%p18 bra 	$L__BB0_18;
	setp.eq.s32 	%p20, %r8, 1127219200;
	selp.b32 	%r73, %r19, 0, %p20;
	setp.lt.s32 	%p21, %r7, 0;
	or.b32  	%r74, %r73, 2146435072;
	selp.b32 	%r75, %r74, %r73, %p21;
	mov.b32 	%r76, 0;
	mov.b64 	%fd163, {%r76, %r75};
	bra.uni 	$L__BB0_19;
$L__BB0_18:
	abs.f64 	%fd86, %fd16;
	{ // callseq 1, 0
	.param .b64 param0;
	st.param.f64 	[param0], %fd86;
	.param .b64 retval0;
	call.uni (retval0), 
	__internal_accurate_pow, 
	(
	param0
	);
	ld.param.f64 	%fd87, [retval0];
	} // callseq 1
	setp.lt.s32 	%p19, %r19, 0;
	selp.f64 	%fd163, 0dFFF8000000000000, %fd87, %p19;
$L__BB0_19:
	add.f64 	%fd89, %fd16, 0d3FF3333333333333;
	{
	.reg .b32 %temp; 
	mov.b64 	{%temp, %r77}, %fd89;
	}
	and.b32  	%r78, %r77, 2146435072;
	setp.ne.s32 	%p22, %r78, 2146435072;
	@%p22 bra 	$L__BB0_24;
	setp.num.f64 	%p23, %fd16, %fd16;
	@%p23 bra 	$L__BB0_22;
	mov.f64 	%fd91, 0d3FF3333333333333;
	add.rn.f64 	%fd163, %fd16, %fd91;
	bra.uni 	$L__BB0_24;
$L__BB0_22:
	abs.f64 	%fd90, %fd16;
	setp.neu.f64 	%p24, %fd90, 0d7FF0000000000000;
	@%p24 bra 	$L__BB0_24;
	setp.eq.s32 	%p25, %r8, 1127219200;
	setp.lt.s32 	%p26, %r7, 0;
	selp.b32 	%r80, 0, 2146435072, %p26;
	setp.lt.s32 	%p27, %r19, 0;
	and.b32  	%r81, %r7, 2147483647;
	setp.ne.s32 	%p28, %r81, 1071644672;
	or.b32  	%r82, %r80, -2147483648;
	selp.b32 	%r83, %r82, %r80, %p28;
	selp.b32 	%r84, %r83, %r80, %p25;
	selp.b32 	%r85, %r84, %r80, %p27;
	mov.b32 	%r86, 0;
	mov.b64 	%fd163, {%r86, %r85};
$L__BB0_24:
	setp.eq.f64 	%p29, %fd16, 0d3FF0000000000000;
	div.rn.f64 	%fd92, %fd163, 0d4008CCCCCCCCCCCD;
	add.f64 	%fd93, %fd92, 0d4034666666666666;
	selp.f64 	%fd94, 0d4034B8FB0B8FB0B9, %fd93, %p29;
	div.rn.f64 	%fd95, %fd16, %fd161;
	sub.f64 	%fd96, %fd94, %fd95;
	add.f64 	%fd97, %fd15, %fd96;
	mul.f64 	%fd98, %fd97, 0d3FE0000000000000;
	fma.rn.f64 	%fd99, %fd38, %fd98, 0d0000000000000000;
	shl.b32 	%r87, %r1, 3;
	mov.u32 	%r88, _ZZ10calcMyAreaddiPdE12myThreadArea;
	add.s32 	%r89, %r88, %r87;
	st.shared.f64 	[%r89], %fd99;
	bar.sync 	0;
	setp.ne.s32 	%p30, %r1, 0;
	@%p30 bra 	$L__BB0_40;
	ld.shared.f64 	%fd172, [_ZZ10calcMyAreaddiPdE12myThreadArea];
	mov.u32 	%r90, %nctaid.x;
	add.s32 	%r91, %r90, -1;
	setp.eq.s32 	%p31, %r2, %r91;
	sub.s32 	%r92, %r44, %r4;
	selp.b32 	%r20, %r92, %r3, %p31;
	setp.lt.s32 	%p32, %r20, 2;
	@%p32 bra 	$L__BB0_39;
	add.s32 	%r21, %r20, -1;
	add.s32 	%r94, %r20, -2;
	and.b32  	%r22, %r21, 15;
	setp.lt.u32 	%p33, %r94, 15;
	mov.b32 	%r115, 1;
	@%p33 bra 	$L__BB0_30;
	add.s32 	%r111, %r88, 64;
	and.b32  	%r98, %r21, -16;
	neg.s32 	%r113, %r98;
	mov.b32 	%r112, 0;
$L__BB0_28:
	.pragma "nounroll";
	ld.shared.f64 	%fd101, [%r111+-56];
	add.f64 	%fd102, %fd172, %fd101;
	ld.shared.f64 	%fd103, [%r111+-48];
	add.f64 	%fd104, %fd102, %fd103;
	ld.shared.f64 	%fd105, [%r111+-40];
	add.f64 	%fd106, %fd104, %fd105;
	ld.shared.f64 	%fd107, [%r111+-32];
	add.f64 	%fd108, %fd106, %fd107;
	ld.shared.f64 	%fd109, [%r111+-24];
	add.f64 	%fd110, %fd108, %fd109;
	ld.shared.f64 	%fd111, [%r111+-16];
	add.f64 	%fd112, %fd110, %fd111;
	ld.shared.f64 	%fd113, [%r111+-8];
	add.f64 	%fd114, %fd112, %fd113;
	ld.shared.f64 	%fd115, [%r111];
	add.f64 	%fd116, %fd114, %fd115;
	ld.shared.f64 	%fd117, [%r111+8];
	add.f64 	%fd118, %fd116, %fd117;
	ld.shared.f64 	%fd119, [%r111+16];
	add.f64 	%fd120, %fd118, %fd119;
	ld.shared.f64 	%fd121, [%r111+24];
	add.f64 	%fd122, %fd120, %fd121;
	ld.shared.f64 	%fd123, [%r111+32];
	add.f64 	%fd124, %fd122, %fd123;
	ld.shared.f64 	%fd125, [%r111+40];
	add.f64 	%fd126, %fd124, %fd125;
	ld.shared.f64 	%fd127, [%r111+48];
	add.f64 	%fd128, %fd126, %fd127;
	ld.shared.f64 	%fd129, [%r111+56];
	add.f64 	%fd130, %fd128, %fd129;
	ld.shared.f64 	%fd131, [%r111+64];
	add.f64 	%fd172, %fd130, %fd131;
	add.s32 	%r113, %r113, 16;
	add.s32 	%r112, %r112, 16;
	add.s32 	%r111, %r111, 128;
	setp.ne.s32 	%p34, %r113, 0;
	@%p34 bra 	$L__BB0_28;
	add.s32 	%r115, %r112, 1;
$L__BB0_30:
	setp.eq.s32 	%p35, %r22, 0;
	@%p35 bra 	$L__BB0_39;
	and.b32  	%r32, %r21, 7;
	setp.lt.u32 	%p36, %r22, 8;
	@%p36 bra 	$L__BB0_33;
	shl.b32 	%r99, %r115, 3;
	add.s32 	%r101, %r88, %r99;
	ld.shared.f64 	%fd133, [%r101];
	add.f64 	%fd134, %fd172, %fd133;
	ld.shared.f64 	%fd135, [%r101+8];
	add.f64 	%fd136, %fd134, %fd135;
	ld.shared.f64 	%fd137, [%r101+16];
	add.f64 	%fd138, %fd136, %fd137;
	ld.shared.f64 	%fd139, [%r101+24];
	add.f64 	%fd140, %fd138, %fd139;
	ld.shared.f64 	%fd141, [%r101+32];
	add.f64 	%fd142, %fd140, %fd141;
	ld.shared.f64 	%fd143, [%r101+40];
	add.f64 	%fd144, %fd142, %fd143;
	ld.shared.f64 	%fd145, [%r101+48];
	add.f64 	%fd146, %fd144, %fd145;
	ld.shared.f64 	%fd147, [%r101+56];
	add.f64 	%fd172, %fd146, %fd147;
	add.s32 	%r115, %r115, 8;
$L__BB0_33:
	setp.eq.s32 	%p37, %r32, 0;
	@%p37 bra 	$L__BB0_39;
	and.b32  	%r35, %r21, 3;
	setp.lt.u32 	%p38, %r32, 4;
	@%p38 bra 	$L__BB0_36;
	shl.b32 	%r102, %r115, 3;
	add.s32 	%r104, %r88, %r102;
	ld.shared.f64 	%fd149, [%r104];
	add.f64 	%fd150, %fd172, %fd149;
	ld.shared.f64 	%fd151, [%r104+8];
	add.f64 	%fd152, %fd150, %fd151;
	ld.shared.f64 	%fd153, [%r104+16];
	add.f64 	%fd154, %fd152, %fd153;
	ld.shared.f64 	%fd155, [%r104+24];
	add.f64 	%fd172, %fd154, %fd155;
	add.s32 	%r115, %r115, 4;
$L__BB0_36:
	setp.eq.s32 	%p39, %r35, 0;
	@%p39 bra 	$L__BB0_39;
	shl.b32 	%r105, %r115, 3;
	add.s32 	%r118, %r88, %r105;
	neg.s32 	%r117, %r35;
$L__BB0_38:
	.pragma "nounroll";
	ld.shared.f64 	%fd156, [%r118];
	add.f64 	%fd172, %fd172, %fd156;
	add.s32 	%r118, %r118, 8;
	add.s32 	%r117, %r117, 1;
	setp.ne.s32 	%p40, %r117, 0;
	@%p40 bra 	$L__BB0_38;
$L__BB0_39:
	cvta.to.global.u64 	%rd2, %rd1;
	mul.wide.u32 	%rd3, %r2, 8;
	add.s64 	%rd4, %rd2, %rd3;
	st.global.f64 	[%rd4], %fd172;
$L__BB0_40:
	ret;

}
.func  (.param .b64 func_retval0) __internal_accurate_pow(
	.param .b64 __internal_accurate_pow_param_0
)
{
	.reg .pred 	%p<8>;
	.reg .b32 	%r<49>;
	.reg .b32 	%f<3>;
	.reg .b64 	%fd<109>;

	ld.param.f64 	%fd10, [__internal_accurate_pow_param_0];
	{
	.reg .b32 %temp; 
	mov.b64 	{%temp, %r46}, %fd10;
	}
	{
	.reg .b32 %temp; 
	mov.b64 	{%r45, %temp}, %fd10;
	}
	shr.u32 	%r47, %r46, 20;
	setp.gt.u32 	%p1, %r46, 1048575;
	@%p1 bra 	$L__BB1_2;
	mul.f64 	%fd11, %fd10, 0d4350000000000000;
	{
	.reg .b32 %temp; 
	mov.b64 	{%temp, %r46}, %fd11;
	}
	{
	.reg .b32 %temp; 
	mov.b64 	{%r45, %temp}, %fd11;
	}
	shr.u32 	%r16, %r46, 20;
	add.s32 	%r47, %r16, -54;
$L__BB1_2:
	add.s32 	%r48, %r47, -1023;
	and.b32  	%r17, %r46, -2146435073;
	or.b32  	%r18, %r17, 1072693248;
	mov.b64 	%fd107, {%r45, %r18};
	setp.lt.u32 	%p2, %r18, 1073127583;
	@%p2 bra 	$L__BB1_4;
	{
	.reg .b32 %temp; 
	mov.b64 	{%r19, %temp}, %fd107;
	}
	{
	.reg .b32 %temp; 
	mov.b64 	{%temp, %r20}, %fd107;
	}
	add.s32 	%r21, %r20, -1048576;
	mov.b64 	%fd107, {%r19, %r21};
	add.s32 	%r48, %r47, -1022;
$L__BB1_4:
	add.f64 	%fd12, %fd107, 0dBFF0000000000000;
	add.f64 	%fd13, %fd107, 0d3FF0000000000000;
	rcp.approx.ftz.f64 	%fd14, %fd13;
	neg.f64 	%fd15, %fd13;
	fma.rn.f64 	%fd16, %fd15, %fd14, 0d3FF0000000000000;
	fma.rn.f64 	%fd17, %fd16, %fd16, %fd16;
	fma.rn.f64 	%fd18, %fd17, %fd14, %fd14;
	mul.f64 	%fd19, %fd12, %fd18;
	fma.rn.f64 	%fd20, %fd12, %fd18, %fd19;
	mul.f64 	%fd21, %fd20, %fd20;
	fma.rn.f64 	%fd22, %fd21, 0d3EB0F5FF7D2CAFE2, 0d3ED0F5D241AD3B5A;
	fma.rn.f64 	%fd23, %fd22, %fd21, 0d3EF3B20A75488A3F;
	fma.rn.f64 	%fd24, %fd23, %fd21, 0d3F1745CDE4FAECD5;
	fma.rn.f64 	%fd25, %fd24, %fd21, 0d3F3C71C7258A578B;
	fma.rn.f64 	%fd26, %fd25, %fd21, 0d3F6249249242B910;
	fma.rn.f64 	%fd27, %fd26, %fd21, 0d3F89999999999DFB;
	sub.f64 	%fd28, %fd12, %fd20;
	add.f64 	%fd29, %fd28, %fd28;
	neg.f64 	%fd30, %fd20;
	fma.rn.f64 	%fd31, %fd30, %fd12, %fd29;
	mul.f64 	%fd32, %fd18, %fd31;
	fma.rn.f64 	%fd33, %fd21, %fd27, 0d3FB5555555555555;
	mov.f64 	%fd34, 0d3FB5555555555555;
	sub.f64 	%fd35, %fd34, %fd33;
	fma.rn.f64 	%fd36, %fd21, %fd27, %fd35;
	add.f64 	%fd37, %fd36, 0dBC46A4CB00B9E7B0;
	add.f64 	%fd38, %fd33, %fd37;
	sub.f64 	%fd39, %fd33, %fd38;
	add.f64 	%fd40, %fd37, %fd39;
	mul.rn.f64 	%fd41, %fd20, %fd20;
	neg.f64 	%fd42, %fd41;
	fma.rn.f64 	%fd43, %fd20, %fd20, %fd42;
	{
	.reg .b32 %temp; 
	mov.b64 	{%r22, %temp}, %fd32;
	}
	{
	.reg .b32 %temp; 
	mov.b64 	{%temp, %r23}, %fd32;
	}
	add.s32 	%r24, %r23, 1048576;
	mov.b64 	%fd44, {%r22, %r24};
	fma.rn.f64 	%fd45, %fd20, %fd44, %fd43;
	mul.rn.f64 	%fd46, %fd41, %fd20;
	neg.f64 	%fd47, %fd46;
	fma.rn.f64 	%fd48, %fd41, %fd20, %fd47;
	fma.rn.f64 	%fd49, %fd41, %fd32, %fd48;
	fma.rn.f64 	%fd50, %fd45, %fd20, %fd49;
	mul.rn.f64 	%fd51, %fd38, %fd46;
	neg.f64 	%fd52, %fd51;
	fma.rn.f64 	%fd53, %fd38, %fd46, %fd52;
	fma.rn.f64 	%fd54, %fd38, %fd50, %fd53;
	fma.rn.f64 	%fd55, %fd40, %fd46, %fd54;
	add.f64 	%fd56, %fd51, %fd55;
	sub.f64 	%fd57, %fd51, %fd56;
	add.f64 	%fd58, %fd55, %fd57;
	add.f64 	%fd59, %fd20, %fd56;
	sub.f64 	%fd60, %fd20, %fd59;
	add.f64 	%fd61, %fd56, %fd60;
	add.f64 	%fd62, %fd58, %fd61;
	add.f64 	%fd63, %fd32, %fd62;
	add.f64 	%fd64, %fd59, %fd63;
	sub.f64 	%fd65, %fd59, %fd64;
	add.f64 	%fd66, %fd63, %fd65;
	xor.b32  	%r25, %r48, -2147483648;
	mov.b32 	%r26, 1127219200;
	mov.b64 	%fd67, {%r25, %r26};
	mov.b32 	%r27, -2147483648;
	mov.b64 	%fd68, {%r27, %r26};
	sub.f64 	%fd69, %fd67, %fd68;
	fma.rn.f64 	%fd70, %fd69, 0d3FE62E42FEFA39EF, %fd64;
	fma.rn.f64 	%fd71, %fd69, 0dBFE62E42FEFA39EF, %fd70;
	sub.f64 	%fd72, %fd71, %fd64;
	sub.f64 	%fd73, %fd66, %fd72;
	fma.rn.f64 	%fd74, %fd69, 0d3C7ABC9E3B39803F, %fd73;
	add.f64 	%fd75, %fd70, %fd74;
	sub.f64 	%fd76, %fd70, %fd75;
	add.f64 	%fd77, %fd74, %fd76;
	mov.f64 	%fd78, 0d3FF3333333333333;
	{
	.reg .b32 %temp; 
	mov.b64 	{%temp, %r28}, %fd78;
	}
	{
	.reg .b32 %temp; 
	mov.b64 	{%r29, %temp}, %fd78;
	}
	shl.b32 	%r30, %r28, 1;
	setp.gt.u32 	%p3, %r30, -33554433;
	and.b32  	%r31, %r28, -15728641;
	selp.b32 	%r32, %r31, %r28, %p3;
	mov.b64 	%fd79, {%r29, %r32};
	mul.rn.f64 	%fd80, %fd75, %fd79;
	neg.f64 	%fd81, %fd80;
	fma.rn.f64 	%fd82, %fd75, %fd79, %fd81;
	fma.rn.f64 	%fd83, %fd77, %fd79, %fd82;
	add.f64 	%fd4, %fd80, %fd83;
	sub.f64 	%fd84, %fd80, %fd4;
	add.f64 	%fd5, %fd83, %fd84;
	fma.rn.f64 	%fd85, %fd4, 0d3FF71547652B82FE, 0d4338000000000000;
	{
	.reg .b32 %temp; 
	mov.b64 	{%r13, %temp}, %fd85;
	}
	mov.f64 	%fd86, 0dC338000000000000;
	add.rn.f64 	%fd87, %fd85, %fd86;
	fma.rn.f64 	%fd88, %fd87, 0dBFE62E42FEFA39EF, %fd4;
	fma.rn.f64 	%fd89, %fd87, 0dBC7ABC9E3B39803F, %fd88;
	fma.rn.f64 	%fd90, %fd89, 0d3E5ADE1569CE2BDF, 0d3E928AF3FCA213EA;
	fma.rn.f64 	%fd91, %fd90, %fd89, 0d3EC71DEE62401315;
	fma.rn.f64 	%fd92, %fd91, %fd89, 0d3EFA01997C89EB71;
	fma.rn.f64 	%fd93, %fd92, %fd89, 0d3F2A01A014761F65;
	fma.rn.f64 	%fd94, %fd93, %fd89, 0d3F56C16C1852B7AF;
	fma.rn.f64 	%fd95, %fd94, %fd89, 0d3F81111111122322;
	fma.rn.f64 	%fd96, %fd95, %fd89, 0d3FA55555555502A1;
	fma.rn.f64 	%fd97, %fd96, %fd89, 0d3FC5555555555511;
	fma.rn.f64 	%fd98, %fd97, %fd89, 0d3FE000000000000B;
	fma.rn.f64 	%fd99, %fd98, %fd89, 0d3FF0000000000000;
	fma.rn.f64 	%fd100, %fd99, %fd89, 0d3FF0000000000000;
	{
	.reg .b32 %temp; 
	mov.b64 	{%r14, %temp}, %fd100;
	}
	{
	.reg .b32 %temp; 
	mov.b64 	{%temp, %r15}, %fd100;
	}
	shl.b32 	%r33, %r13, 20;
	add.s32 	%r34, %r33, %r15;
	mov.b64 	%fd108, {%r14, %r34};
	{
	.reg .b32 %temp; 
	mov.b64 	{%temp, %r35}, %fd4;
	}
	mov.b32 	%f2, %r35;
	abs.f32 	%f1, %f2;
	setp.lt.f32 	%p4, %f1, 0f4086232B;
	@%p4 bra 	$L__BB1_7;
	setp.lt.f64 	%p5, %fd4, 0d0000000000000000;
	add.f64 	%fd101, %fd4, 0d7FF0000000000000;
	selp.f64 	%fd108, 0d0000000000000000, %fd101, %p5;
	setp.geu.f32 	%p6, %f1, 0f40874800;
	@%p6 bra 	$L__BB1_7;
	shr.u32 	%r36, %r13, 31;
	add.s32 	%r37, %r13, %r36;
	shr.s32 	%r38, %r37, 1;
	shl.b32 	%r39, %r38, 20;
	add.s32 	%r40, %r15, %r39;
	mov.b64 	%fd102, {%r14, %r40};
	sub.s32 	%r41, %r13, %r38;
	shl.b32 	%r42, %r41, 20;
	add.s32 	%r43, %r42, 1072693248;
	mov.b32 	%r44, 0;
	mov.b64 	%fd103, {%r44, %r43};
	mul.f64 	%fd108, %fd103, %fd102;
$L__BB1_7:
	abs.f64 	%fd104, %fd108;
	setp.eq.f64 	%p7, %fd104, 0d7FF0000000000000;
	fma.rn.f64 	%fd105, %fd108, %fd5, %fd108;
	selp.f64 	%fd106, %fd108, %fd105, %p7;
	st.param.f64 	[func_retval0], %fd106;
	ret;

}


// ===== COMPILED SASS (sm_100) =====

	.target	sm_100

	.elftype	@"ET_EXEC"


//--------------------- .note.nv.tkinfo           --------------------------
	.section	.note.nv.tkinfo,"",@"SHT_NOTE"
	.sectionflags	@"SHF_NOTE_NV_TKINFO"
	.tkinfo
        /*0018*/ 	.word	0x00000002
        /*0030*/ 	.string	""
        /*0030*/ 	.string	"ptxas"
        /*0030*/ 	.string	"Cuda compilation tools, release 13.0, V13.0.88"
        /*0030*/ 	.string	"Build cuda_13.0.r13.0/compiler.36424714_0"
        /*0030*/ 	.string	"-arch sm_100 -m 64 "



//--------------------- .note.nv.cuinfo           --------------------------
	.section	.note.nv.cuinfo,"",@"SHT_NOTE"
	.sectionflags	@"SHF_NOTE_NV_CUINFO"
        /*0018*/ 	.short	0x0002
        /*001a*/ 	.short	0x0064
        /*001c*/ 	.short	0x0082
	.zero		2


//--------------------- .nv.info                  --------------------------
	.section	.nv.info,"",@"SHT_CUDA_INFO"
	.align	4


	//----- nvinfo : EIATTR_REGCOUNT
	.align		4
        /*0000*/ 	.byte	0x04, 0x2f
        /*0002*/ 	.short	(.L_1 - .L_0)
	.align		4
.L_0:
        /*0004*/ 	.word	index@(_Z10calcMyAreaddiPd)
        /*0008*/ 	.word	0x00000022


	//----- nvinfo : EIATTR_FRAME_SIZE
	.align		4
.L_1:
        /*000c*/ 	.byte	0x04, 0x11
        /*000e*/ 	.short	(.L_3 - .L_2)
	.align		4
.L_2:
        /*0010*/ 	.word	index@($_Z10calcMyAreaddiPd$__internal_accurate_pow)
        /*0014*/ 	.word	0x00000000


	//----- nvinfo : EIATTR_FRAME_SIZE
	.align		4
.L_3:
        /*0018*/ 	.byte	0x04, 0x11
        /*001a*/ 	.short	(.L_5 - .L_4)
	.align		4
.L_4:
        /*001c*/ 	.word	index@($__internal_0_$__cuda_sm20_div_rn_f64_full)
        /*0020*/ 	.word	0x00000000


	//----- nvinfo : EIATTR_FRAME_SIZE
	.align		4
.L_5:
        /*0024*/ 	.byte	0x04, 0x11
        /*0026*/ 	.short	(.L_7 - .L_6)
	.align		4
.L_6:
        /*0028*/ 	.word	index@(_Z10calcMyAreaddiPd)
        /*002c*/ 	.word	0x00000000


	//----- nvinfo : EIATTR_MIN_STACK_SIZE
	.align		4
.L_7:
        /*0030*/ 	.byte	0x04, 0x12
        /*0032*/ 	.short	(.L_9 - .L_8)
	.align		4
.L_8:
        /*0034*/ 	.word	index@(_Z10calcMyAreaddiPd)
        /*0038*/ 	.word	0x00000000
.L_9:


//--------------------- .nv.compat                --------------------------
	.section	.nv.compat,"",@"SHT_CUDA_COMPAT_INFO"
	.align	4
        /*0000*/ 	.byte	0x02, 0x09, 0x00, 0x00, 0x02, 0x02, 0x01, 0x00, 0x02, 0x05, 0x05, 0x00, 0x03, 0x07, 0x01, 0x01
        /*0010*/ 	.byte	0x02, 0x03, 0x00, 0x00, 0x02, 0x06, 0x01, 0x00, 0x04, 0x0b, 0x08, 0x00, 0x01, 0x00, 0x00, 0x00
        /*0020*/ 	.byte	0x00, 0x00, 0x00, 0x00


//--------------------- .nv.info._Z10calcMyAreaddiPd --------------------------
	.section	.nv.info._Z10calcMyAreaddiPd,"",@"SHT_CUDA_INFO"
	.sectionflags	@""
	.align	4


	//----- nvinfo : EIATTR_CUDA_API_VERSION
	.align		4
        /*0000*/ 	.byte	0x04, 0x37
        /*0002*/ 	.short	(.L_11 - .L_10)
.L_10:
        /*0004*/ 	.word	0x00000082


	//----- nvinfo : EIATTR_KPARAM_INFO
	.align		4
.L_11:
        /*0008*/ 	.byte	0x04, 0x17
        /*000a*/ 	.short	(.L_13 - .L_12)
.L_12:
        /*000c*/ 	.word	0x00000000
        /*0010*/ 	.short	0x0003
        /*0012*/ 	.short	0x0018
        /*0014*/ 	.byte	0x00, 0xf5, 0x21, 0x00


	//----- nvinfo : EIATTR_KPARAM_INFO
	.align		4
.L_13:
        /*0018*/ 	.byte	0x04, 0x17
        /*001a*/ 	.short	(.L_15 - .L_14)
.L_14:
        /*001c*/ 	.word	0x00000000
        /*0020*/ 	.short	0x0002
        /*0022*/ 	.short	0x0010
        /*0024*/ 	.byte	0x00, 0xf0, 0x11, 0x00


	//----- nvinfo : EIATTR_KPARAM_INFO
	.align		4
.L_15:
        /*0028*/ 	.byte	0x04, 0x17
        /*002a*/ 	.short	(.L_17 - .L_16)
.L_16:
        /*002c*/ 	.word	0x00000000
        /*0030*/ 	.short	0x0001
        /*0032*/ 	.short	0x0008
        /*0034*/ 	.byte	0x00, 0xf0, 0x21, 0x00


	//----- nvinfo : EIATTR_KPARAM_INFO
	.align		4
.L_17:
        /*0038*/ 	.byte	0x04, 0x17
        /*003a*/ 	.short	(.L_19 - .L_18)
.L_18:
        /*003c*/ 	.word	0x00000000
        /*0040*/ 	.short	0x0000
        /*0042*/ 	.short	0x0000
        /*0044*/ 	.byte	0x00, 0xf0, 0x21, 0x00


	//----- nvinfo : EIATTR_SPARSE_MMA_MASK
	.align		4
.L_19:
        /*0048*/ 	.byte	0x03, 0x50
        /*004a*/ 	.short	0x0000


	//----- nvinfo : EIATTR_MAXREG_COUNT
	.align		4
        /*004c*/ 	.byte	0x03, 0x1b
        /*004e*/ 	.short	0x00ff


	//----- nvinfo : EIATTR_NUM_BARRIERS
	.align		4
        /*0050*/ 	.byte	0x02, 0x4c
        /*0052*/ 	.byte	0x01
	.zero		1


	//----- nvinfo : EIATTR_MERCURY_ISA_VERSION
	.align		4
        /*0054*/ 	.byte	0x03, 0x5f
        /*0056*/ 	.short	0x0101


	//----- nvinfo : EIATTR_VRC_CTA_INIT_COUNT
	.align		4
        /*0058*/ 	.byte	0x02, 0x4a
	.zero		1
	.zero		1


	//----- nvinfo : EIATTR_EXIT_INSTR_OFFSETS
	.align		4
        /*005c*/ 	.byte	0x04, 0x1c
        /*005e*/ 	.short	(.L_21 - .L_20)


	//   ....[0]....
.L_20:
        /*0060*/ 	.word	0x00000080


	//   ....[1]....
        /*0064*/ 	.word	0x00000f30


	//   ....[2]....
        /*0068*/ 	.word	0x00001590


	//----- nvinfo : EIATTR_CRS_STACK_SIZE
	.align		4
.L_21:
        /*006c*/ 	.byte	0x04, 0x1e
        /*006e*/ 	.short	(.L_23 - .L_22)
.L_22:
        /*0070*/ 	.word	0x00000000


	//----- nvinfo : EIATTR_CBANK_PARAM_SIZE
	.align		4
.L_23:
        /*0074*/ 	.byte	0x03, 0x19
        /*0076*/ 	.short	0x0020


	//----- nvinfo : EIATTR_PARAM_CBANK
	.align		4
        /*0078*/ 	.byte	0x04, 0x0a
        /*007a*/ 	.short	(.L_25 - .L_24)
	.align		4
.L_24:
        /*007c*/ 	.word	index@(.nv.constant0._Z10calcMyAreaddiPd)
        /*0080*/ 	.short	0x0380
        /*0082*/ 	.short	0x0020


	//----- nvinfo : EIATTR_SW_WAR
	.align		4
.L_25:
        /*0084*/ 	.byte	0x04, 0x36
        /*0086*/ 	.short	(.L_27 - .L_26)
.L_26:
        /*0088*/ 	.word	0x00000008
.L_27:


//--------------------- .nv.callgraph             --------------------------
	.section	.nv.callgraph,"",@"SHT_CUDA_CALLGRAPH"
	.align	4
	.sectionentsize	8
	.align		4
        /*0000*/ 	.word	0x00000000
	.align		4
        /*0004*/ 	.word	0xffffffff
	.align		4
        /*0008*/ 	.word	0x00000000
	.align		4
        /*000c*/ 	.word	0xfffffffe
	.align		4
        /*0010*/ 	.word	0x00000000
	.align		4
        /*0014*/ 	.word	0xfffffffd
	.align		4
        /*0018*/ 	.word	0x00000000
	.align		4
        /*001c*/ 	.word	0xfffffffc


//--------------------- .text._Z10calcMyAreaddiPd --------------------------
	.section	.text._Z10calcMyAreaddiPd,"ax",@progbits
	.align	128
        .global         _Z10calcMyAreaddiPd
        .type           _Z10calcMyAreaddiPd,@function
        .size           _Z10calcMyAreaddiPd,(.L_x_32 - _Z10calcMyAreaddiPd)
        .other          _Z10calcMyAreaddiPd,@"STO_CUDA_ENTRY STV_DEFAULT"
_Z10calcMyAreaddiPd:
.text._Z10calcMyAreaddiPd:
[----:B------:R-:W-:Y:S01]  /*0000*/  LDC R1, c[0x0][0x37c] ;  /* 0x0000df00ff017b82 */ /* 0x000fe20000000800 */
[----:B------:R-:W0:Y:S07]  /*0010*/  S2R R0, SR_CTAID.X ;  /* 0x0000000000007919 */ /* 0x000e2e0000002500 */
[----:B------:R-:W0:Y:S01]  /*0020*/  LDC R3, c[0x0][0x360] ;  /* 0x0000d800ff037b82 */ /* 0x000e220000000800 */
[----:B------:R-:W1:Y:S01]  /*0030*/  LDCU UR4, c[0x0][0x390] ;  /* 0x00007200ff0477ac */ /* 0x000e620008000800 */
[----:B------:R-:W2:Y:S01]  /*0040*/  S2R R5, SR_TID.X ;  /* 0x0000000000057919 */ /* 0x000ea20000002100 */
[----:B0-----:R-:W-:-:S04]  /*0050*/  IMAD R2, R0, R3, RZ ;  /* 0x0000000300027224 */ /* 0x001fc800078e02ff */
[----:B--2---:R-:W-:-:S05]  /*0060*/  IMAD.IADD R4, R2, 0x1, R5 ;  /* 0x0000000102047824 */ /* 0x004fca00078e0205 */
[----:B-1----:R-:W-:-:S13]  /*0070*/  ISETP.GE.AND P0, PT, R4, UR4, PT ;  /* 0x0000000404007c0c */ /* 0x002fda000bf06270 */
[----:B------:R-:W-:Y:S05]  /*0080*/  @P0 EXIT ;  /* 0x000000000000094d */ /* 0x000fea0003800000 */
[----:B------:R-:W0:Y:S01]  /*0090*/  LDC.64 R8, c[0x0][0x380] ;  /* 0x0000e000ff087b82 */ /* 0x000e220000000a00 */
[----:B------:R-:W0:Y:S01]  /*00a0*/  I2F.F64 R12, R4 ;  /* 0x00000004000c7312 */ /* 0x000e220000201c00 */
[----:B------:R-:W-:Y:S06]  /*00b0*/  BSSY.RECONVERGENT B0, `(.L_x_0) ;  /* 0x000000e000007945 */ /* 0x000fec0003800200 */
[----:B------:R-:W0:Y:S02]  /*00c0*/  LDC.64 R6, c[0x0][0x388] ;  /* 0x0000e200ff067b82 */ /* 0x000e240000000a00 */
[----:B0-----:R-:W-:-:S08]  /*00d0*/  DFMA R12, R12, R6, R8 ;  /* 0x000000060c0c722b */ /* 0x001fd00000000008 */
[----:B------:R-:W-:-:S14]  /*00e0*/  DSETP.NEU.AND P0, PT, R12, RZ, PT ;  /* 0x000000ff0c00722a */ /* 0x000fdc0003f0d000 */
[----:B------:R-:W-:Y:S01]  /*00f0*/  @!P0 CS2R R16, SRZ ;  /* 0x0000000000108805 */ /* 0x000fe2000001ff00 */
[----:B------:R-:W-:Y:S06]  /*0100*/  @!P0 BRA `(.L_x_1) ;  /* 0x0000000000208947 */ /* 0x000fec0003800000 */
[----:B------:R-:W-:Y:S01]  /*0110*/  DADD R20, -RZ, |R12| ;  /* 0x00000000ff147229 */ /* 0x000fe2000000050c */
[----:B------:R-:W-:Y:S01]  /*0120*/  BSSY.RECONVERGENT B1, `(.L_x_2) ;  /* 0x0000003000017945 */ /* 0x000fe20003800200 */
[----:B------:R-:W-:-:S09]  /*0130*/  MOV R4, 0x150 ;  /* 0x0000015000047802 */ /* 0x000fd20000000f00 */
[----:B------:R-:W-:Y:S05]  /*0140*/  CALL.REL.NOINC `($_Z10calcMyAreaddiPd$__internal_accurate_pow) ;  /* 0x0000001800907944 */ /* 0x000fea0003c00000 */
[----:B------:R-:W-:Y:S05]  /*0150*/  BSYNC.RECONVERGENT B1 ;  /* 0x0000000000017941 */ /* 0x000fea0003800200 */
.L_x_2:
[----:B------:R-:W-:-:S04]  /*0160*/  ISETP.GE.AND P0, PT, R13, RZ, PT ;  /* 0x000000ff0d00720c */ /* 0x000fc80003f06270 */
[----:B------:R-:W-:Y:S02]  /*0170*/  FSEL R16, R8, RZ, P0 ;  /* 0x000000ff08107208 */ /* 0x000fe40000000000 */
[----:B------:R-:W-:-:S07]  /*0180*/  FSEL R17, R10, -QNAN , P0 ;  /* 0xfff800000a117808 */ /* 0x000fce0000000000 */
.L_x_1:
[----:B------:R-:W-:Y:S05]  /*0190*/  BSYNC.RECONVERGENT B0 ;  /* 0x0000000000007941 */ /* 0x000fea0003800200 */
.L_x_0:
[----:B------:R-:W0:Y:S01]  /*01a0*/  MUFU.RCP64H R9, 1.75 ;  /* 0x3ffc000000097908 */ /* 0x000e220000001800 */
[----:B------:R-:W-:Y:S01]  /*01b0*/  IMAD.MOV.U32 R6, RZ, RZ, 0x0 ;  /* 0x00000000ff067424 */ /* 0x000fe200078e00ff */
[----:B------:R-:W-:Y:S01]  /*01c0*/  UMOV UR4, 0x33333333 ;  /* 0x3333333300047882 */ /* 0x000fe20000000000 */
[----:B------:R-:W-:Y:S01]  /*01d0*/  IMAD.MOV.U32 R7, RZ, RZ, 0x3ffc0000 ;  /* 0x3ffc0000ff077424 */ /* 0x000fe200078e00ff */
[----:B------:R-:W-:Y:S01]  /*01e0*/  UMOV UR5, 0x3ff33333 ;  /* 0x3ff3333300057882 */ /* 0x000fe20000000000 */
[----:B------:R-:W-:Y:S01]  /*01f0*/  IMAD.MOV.U32 R8, RZ, RZ, RZ ;  /* 0x000000ffff087224 */ /* 0x000fe200078e00ff */
[----:B------:R-:W-:Y:S01]  /*0200*/  DADD R10, R12, UR4 ;  /* 0x000000040c0a7e29 */ /* 0x000fe20008000000 */
[----:B------:R-:W-:Y:S01]  /*0210*/  BSSY.RECONVERGENT B0, `(.L_x_3) ;  /* 0x0000012000007945 */ /* 0x000fe20003800200 */
[----:B------:R-:W-:Y:S02]  /*0220*/  IMAD.MOV.U32 R14, RZ, RZ, -0x748574fc ;  /* 0x8b7a8b04ff0e7424 */ /* 0x000fe400078e00ff */
[----:B------:R-:W-:-:S06]  /*0230*/  IMAD.MOV.U32 R15, RZ, RZ, 0x3ed0ee25 ;  /* 0x3ed0ee25ff0f7424 */ /* 0x000fcc00078e00ff */
[----:B------:R-:W-:Y:S01]  /*0240*/  LOP3.LUT R10, R11, 0x7ff00000, RZ, 0xc0, !PT ;  /* 0x7ff000000b0a7812 */ /* 0x000fe200078ec0ff */
[----:B0-----:R-:W-:-:S03]  /*0250*/  DFMA R6, R8, -R6, 1 ;  /* 0x3ff000000806742b */ /* 0x001fc60000000806 */
[----:B------:R-:W-:-:S05]  /*0260*/  ISETP.NE.AND P0, PT, R10, 0x7ff00000, PT ;  /* 0x7ff000000a00780c */ /* 0x000fca0003f05270 */
[----:B------:R-:W-:-:S08]  /*0270*/  DFMA R6, R6, R6, R6 ;  /* 0x000000060606722b */ /* 0x000fd00000000006 */
[----:B------:R-:W-:-:S08]  /*0280*/  DFMA R8, R8, R6, R8 ;  /* 0x000000060808722b */ /* 0x000fd00000000008 */
[----:B------:R-:W-:-:S08]  /*0290*/  DMUL R6, R8, -0.25 ;  /* 0xbfd0000008067828 */ /* 0x000fd00000000000 */
[----:B------:R-:W-:-:S08]  /*02a0*/  DFMA R6, R8, -0.25, R6 ;  /* 0xbfd000000806782b */ /* 0x000fd00000000006 */
[----:B------:R-:W-:Y:S01]  /*02b0*/  DMUL R10, R6, R6 ;  /* 0x00000006060a7228 */ /* 0x000fe20000000000 */
[----:B------:R-:W-:Y:S10]  /*02c0*/  @P0 BRA `(.L_x_4) ;  /* 0x0000000000180947 */ /* 0x000ff40003800000 */
[----:B------:R-:W-:-:S14]  /*02d0*/  DSETP.NAN.AND P0, PT, R12, R12, PT ;  /* 0x0000000c0c00722a */ /* 0x000fdc0003f08000 */
[----:B------:R-:W-:Y:S01]  /*02e0*/  @P0 DADD R16, R12, UR4 ;  /* 0x000000040c100e29 */ /* 0x000fe20008000000 */
[----:B------:R-:W-:Y:S10]  /*02f0*/  @P0 BRA `(.L_x_4) ;  /* 0x00000000000c0947 */ /* 0x000ff40003800000 */
[----:B------:R-:W-:-:S14]  /*0300*/  DSETP.NEU.AND P0, PT, |R12|, +INF , PT ;  /* 0x7ff000000c00742a */ /* 0x000fdc0003f0d200 */
[----:B------:R-:W-:Y:S02]  /*0310*/  @!P0 IMAD.MOV.U32 R16, RZ, RZ, 0x0 ;  /* 0x00000000ff108424 */ /* 0x000fe400078e00ff */
[----:B------:R-:W-:-:S07]  /*0320*/  @!P0 IMAD.MOV.U32 R17, RZ, RZ, 0x7ff00000 ;  /* 0x7ff00000ff118424 */ /* 0x000fce00078e00ff */
.L_x_4:
[----:B------:R-:W-:Y:S05]  /*0330*/  BSYNC.RECONVERGENT B0 ;  /* 0x0000000000007941 */ /* 0x000fea0003800200 */
.L_x_3:
[----:B------:R-:W-:Y:S01]  /*0340*/  UMOV UR4, 0x3ae80f1e ;  /* 0x3ae80f1e00047882 */ /* 0x000fe20000000000 */
[----:B------:R-:W-:Y:S01]  /*0350*/  UMOV UR5, 0x3eb1380b ;  /* 0x3eb1380b00057882 */ /* 0x000fe20000000000 */
[----:B------:R-:W-:Y:S01]  /*0360*/  DADD R18, -R6, -0.25 ;  /* 0xbfd0000006127429 */ /* 0x000fe20000000100 */
[----:B------:R-:W-:Y:S01]  /*0370*/  IMAD.MOV.U32 R22, RZ, RZ, -0x105c611 ;  /* 0xfefa39efff167424 */ /* 0x000fe200078e00ff */
[----:B------:R-:W-:Y:S01]  /*0380*/  DFMA R14, R10, UR4, R14 ;  /* 0x000000040a0e7c2b */ /* 0x000fe2000800000e */
[----:B------:R-:W-:Y:S01]  /*0390*/  UMOV UR4, 0x9f02676f ;  /* 0x9f02676f00047882 */ /* 0x000fe20000000000 */
[----:B------:R-:W-:Y:S01]  /*03a0*/  UMOV UR5, 0x3ef3b266 ;  /* 0x3ef3b26600057882 */ /* 0x000fe20000000000 */
[----:B------:R-:W-:Y:S01]  /*03b0*/  IMAD.MOV.U32 R23, RZ, RZ, 0x3fe62e42 ;  /* 0x3fe62e42ff177424 */ /* 0x000fe200078e00ff */
[----:B------:R-:W-:Y:S01]  /*03c0*/  UMOV UR6, 0x0 ;  /* 0x0000000000067882 */ /* 0x000fe20000000000 */
[----:B------:R-:W-:Y:S01]  /*03d0*/  UMOV UR7, 0x40000000 ;  /* 0x4000000000077882 */ /* 0x000fe20000000000 */
[----:B------:R-:W-:Y:S01]  /*03e0*/  DADD R20, R18, R18 ;  /* 0x0000000012147229 */ /* 0x000fe20000000012 */
[----:B------:R-:W-:Y:S01]  /*03f0*/  IMAD.MOV.U32 R24, RZ, RZ, -0x105c611 ;  /* 0xfefa39efff187424 */ /* 0x000fe200078e00ff */
[----:B------:R-:W-:Y:S01]  /*0400*/  DFMA R14, R10, R14, UR4 ;  /* 0x000000040a0e7e2b */ /* 0x000fe2000800000e */
[----:B------:R-:W-:Y:S01]  /*0410*/  UMOV UR4, 0xa9ab0956 ;  /* 0xa9ab095600047882 */ /* 0x000fe20000000000 */
[----:B------:R-:W-:Y:S01]  /*0420*/  UMOV UR5, 0x3f1745cb ;  /* 0x3f1745cb00057882 */ /* 0x000fe20000000000 */
[----:B------:R-:W-:Y:S01]  /*0430*/  DFMA R18, R22, UR6, R6 ;  /* 0x0000000616127c2b */ /* 0x000fe20008000006 */
[----:B------:R-:W-:Y:S01]  /*0440*/  IMAD.MOV.U32 R25, RZ, RZ, 0x3fe62e42 ;  /* 0x3fe62e42ff197424 */ /* 0x000fe200078e00ff */
[----:B------:R-:W-:Y:S01]  /*0450*/  FSETP.GEU.AND P1, PT, |R13|, 6.5827683646048100446e-37, PT ;  /* 0x036000000d00780b */ /* 0x000fe20003f2e200 */
[----:B------:R-:W-:Y:S01]  /*0460*/  DFMA R20, -R6, -0.25, R20 ;  /* 0xbfd000000614782b */ /* 0x000fe20000000114 */
[----:B------:R-:W-:Y:S01]  /*0470*/  BSSY.RECONVERGENT B0, `(.L_x_5) ;  /* 0x000002d000007945 */ /* 0x000fe20003800200 */
[----:B------:R-:W-:Y:S01]  /*0480*/  DFMA R14, R10, R14, UR4 ;  /* 0x000000040a0e7e2b */ /* 0x000fe2000800000e */
[----:B------:R-:W-:Y:S01]  /*0490*/  UMOV UR4, 0x2d1b5154 ;  /* 0x2d1b515400047882 */ /* 0x000fe20000000000 */
[----:B------:R-:W-:-:S04]  /*04a0*/  UMOV UR5, 0x3f3c71c7 ;  /* 0x3f3c71c700057882 */ /* 0x000fc80000000000 */
[----:B------:R-:W-:Y:S02]  /*04b0*/  DMUL R20, R8, R20 ;  /* 0x0000001408147228 */ /* 0x000fe40000000000 */
[----:B------:R-:W-:Y:S01]  /*04c0*/  DFMA R14, R10, R14, UR4 ;  /* 0x000000040a0e7e2b */ /* 0x000fe2000800000e */
[----:B------:R-:W-:Y:S01]  /*04d0*/  UMOV UR4, 0x923be72d ;  /* 0x923be72d00047882 */ /* 0x000fe20000000000 */
[----:B------:R-:W-:-:S06]  /*04e0*/  UMOV UR5, 0x3f624924 ;  /* 0x3f62492400057882 */ /* 0x000fcc0000000000 */
[----:B------:R-:W-:Y:S01]  /*04f0*/  DFMA R14, R10, R14, UR4 ;  /* 0x000000040a0e7e2b */ /* 0x000fe2000800000e */
[----:B------:R-:W-:Y:S01]  /*0500*/  UMOV UR4, 0x9999a3c4 ;  /* 0x9999a3c400047882 */ /* 0x000fe20000000000 */
[----:B------:R-:W-:-:S06]  /*0510*/  UMOV UR5, 0x3f899999 ;  /* 0x3f89999900057882 */ /* 0x000fcc0000000000 */
[----:B------:R-:W-:Y:S01]  /*0520*/  DFMA R14, R10, R14, UR4 ;  /* 0x000000040a0e7e2b */ /* 0x000fe2000800000e */
[----:B------:R-:W-:Y:S01]  /*0530*/  UMOV UR4, 0x55555554 ;  /* 0x5555555400047882 */ /* 0x000fe20000000000 */
[----:B------:R-:W-:-:S06]  /*0540*/  UMOV UR5, 0x3fb55555 ;  /* 0x3fb5555500057882 */ /* 0x000fcc0000000000 */
[----:B------:R-:W-:Y:S02]  /*0550*/  DFMA R22, R10, R14, UR4 ;  /* 0x000000040a167e2b */ /* 0x000fe4000800000e */
[----:B------:R-:W-:-:S06]  /*0560*/  DFMA R14, -R24, 2, R18 ;  /* 0x40000000180e782b */ /* 0x000fcc0000000112 */
[----:B------:R-:W-:Y:S02]  /*0570*/  DMUL R22, R10, R22 ;  /* 0x000000160a167228 */ /* 0x000fe40000000000 */
[----:B------:R-:W-:-:S06]  /*0580*/  DADD R14, -R6, R14 ;  /* 0x00000000060e7229 */ /* 0x000fcc000000010e */
[----:B------:R-:W-:Y:S01]  /*0590*/  DFMA R20, R6, R22, R20 ;  /* 0x000000160614722b */ /* 0x000fe20000000014 */
[----:B------:R-:W-:Y:S02]  /*05a0*/  IMAD.MOV.U32 R6, RZ, RZ, 0x3b39803f ;  /* 0x3b39803fff067424 */ /* 0x000fe400078e00ff */
[----:B------:R-:W-:-:S05]  /*05b0*/  IMAD.MOV.U32 R7, RZ, RZ, 0x3c7abc9e ;  /* 0x3c7abc9eff077424 */ /* 0x000fca00078e00ff */
[----:B------:R-:W-:-:S08]  /*05c0*/  DADD R14, R20, -R14 ;  /* 0x00000000140e7229 */ /* 0x000fd0000000080e */
[----:B------:R-:W-:Y:S01]  /*05d0*/  DFMA R14, R6, UR6, R14 ;  /* 0x00000006060e7c2b */ /* 0x000fe2000800000e */
[----:B------:R-:W-:-:S07]  /*05e0*/  IMAD.MOV.U32 R6, RZ, RZ, 0x1 ;  /* 0x00000001ff067424 */ /* 0x000fce00078e00ff */
[----:B------:R-:W-:-:S06]  /*05f0*/  DADD R18, R18, R14 ;  /* 0x0000000012127229 */ /* 0x000fcc000000000e */
[----:B------:R-:W0:Y:S02]  /*0600*/  MUFU.RCP64H R7, R19 ;  /* 0x0000001300077308 */ /* 0x000e240000001800 */
[----:B0-----:R-:W-:-:S08]  /*0610*/  DFMA R8, -R18, R6, 1 ;  /* 0x3ff000001208742b */ /* 0x001fd00000000106 */
[----:B------:R-:W-:-:S08]  /*0620*/  DFMA R8, R8, R8, R8 ;  /* 0x000000080808722b */ /* 0x000fd00000000008 */
[----:B------:R-:W-:-:S08]  /*0630*/  DFMA R8, R6, R8, R6 ;  /* 0x000000080608722b */ /* 0x000fd00000000006 */
[----:B------:R-:W-:-:S08]  /*0640*/  DFMA R6, -R18, R8, 1 ;  /* 0x3ff000001206742b */ /* 0x000fd00000000108 */
[----:B------:R-:W-:-:S08]  /*0650*/  DFMA R6, R8, R6, R8 ;  /* 0x000000060806722b */ /* 0x000fd00000000008 */
[----:B------:R-:W-:-:S08]  /*0660*/  DMUL R14, R12, R6 ;  /* 0x000000060c0e7228 */ /* 0x000fd00000000000 */
[----:B------:R-:W-:-:S08]  /*0670*/  DFMA R8, -R18, R14, R12 ;  /* 0x0000000e1208722b */ /* 0x000fd0000000010c */
[----:B------:R-:W-:-:S10]  /*0680*/  DFMA R14, R6, R8, R14 ;  /* 0x00000008060e722b */ /* 0x000fd4000000000e */
[----:B------:R-:W-:-:S05]  /*0690*/  FFMA R4, RZ, R19, R15 ;  /* 0x00000013ff047223 */ /* 0x000fca000000000f */
[----:B------:R-:W-:-:S13]  /*06a0*/  FSETP.GT.AND P0, PT, |R4|, 1.469367938527859385e-39, PT ;  /* 0x001000000400780b */ /* 0x000fda0003f04200 */
[----:B------:R-:W-:Y:S05]  /*06b0*/  @P0 BRA P1, `(.L_x_6) ;  /* 0x0000000000200947 */ /* 0x000fea0000800000 */
[----:B------:R-:W-:Y:S01]  /*06c0*/  IMAD.MOV.U32 R8, RZ, RZ, R12 ;  /* 0x000000ffff087224 */ /* 0x000fe200078e000c */
[----:B------:R-:W-:Y:S01]  /*06d0*/  MOV R4, 0x720 ;  /* 0x0000072000047802 */ /* 0x000fe20000000f00 */
[----:B------:R-:W-:Y:S02]  /*06e0*/  IMAD.MOV.U32 R9, RZ, RZ, R13 ;  /* 0x000000ffff097224 */ /* 0x000fe400078e000d */
[----:B------:R-:W-:Y:S02]  /*06f0*/  IMAD.MOV.U32 R6, RZ, RZ, R18 ;  /* 0x000000ffff067224 */ /* 0x000fe400078e0012 */
[----:B------:R-:W-:-:S07]  /*0700*/  IMAD.MOV.U32 R7, RZ, RZ, R19 ;  /* 0x000000ffff077224 */ /* 0x000fce00078e0013 */
[----:B------:R-:W-:Y:S05]  /*0710*/  CALL.REL.NOINC `($__internal_0_$__cuda_sm20_div_rn_f64_full) ;  /* 0x0000000c00a07944 */ /* 0x000fea0003c00000 */
[----:B------:R-:W-:Y:S01]  /*0720*/  IMAD.MOV.U32 R14, RZ, RZ, R8 ;  /* 0x000000ffff0e7224 */ /* 0x000fe200078e0008 */
[----:B------:R-:W-:-:S07]  /*0730*/  MOV R15, R9 ;  /* 0x00000009000f7202 */ /* 0x000fce0000000f00 */
.L_x_6:
[----:B------:R-:W-:Y:S05]  /*0740*/  BSYNC.RECONVERGENT B0 ;  /* 0x0000000000007941 */ /* 0x000fea0003800200 */
.L_x_5:
[----:B------:R-:W0:Y:S01]  /*0750*/  MUFU.RCP64H R9, 3.09999847412109375 ;  /* 0x4008cccc00097908 */ /* 0x000e220000001800 */
[----:B------:R-:W-:Y:S01]  /*0760*/  IMAD.MOV.U32 R6, RZ, RZ, -0x33333333 ;  /* 0xcccccccdff067424 */ /* 0x000fe200078e00ff */
[----:B------:R-:W-:Y:S01]  /*0770*/  FSETP.GEU.AND P1, PT, |R17|, 6.5827683646048100446e-37, PT ;  /* 0x036000001100780b */ /* 0x000fe20003f2e200 */
[----:B------:R-:W-:Y:S01]  /*0780*/  IMAD.MOV.U32 R7, RZ, RZ, 0x4008cccc ;  /* 0x4008ccccff077424 */ /* 0x000fe200078e00ff */
[----:B------:R-:W-:Y:S01]  /*0790*/  BSSY.RECONVERGENT B0, `(.L_x_7) ;  /* 0x0000015000007945 */ /* 0x000fe20003800200 */
[----:B------:R-:W-:-:S06]  /*07a0*/  IMAD.MOV.U32 R8, RZ, RZ, 0x1 ;  /* 0x00000001ff087424 */ /* 0x000fcc00078e00ff */
[----:B0-----:R-:W-:-:S08]  /*07b0*/  DFMA R10, R8, -R6, 1 ;  /* 0x3ff00000080a742b */ /* 0x001fd00000000806 */
[----:B------:R-:W-:-:S08]  /*07c0*/  DFMA R10, R10, R10, R10 ;  /* 0x0000000a0a0a722b */ /* 0x000fd0000000000a */
[----:B------:R-:W-:-:S08]  /*07d0*/  DFMA R10, R8, R10, R8 ;  /* 0x0000000a080a722b */ /* 0x000fd00000000008 */
[----:B------:R-:W-:-:S08]  /*07e0*/  DFMA R8, R10, -R6, 1 ;  /* 0x3ff000000a08742b */ /* 0x000fd00000000806 */
[----:B------:R-:W-:-:S08]  /*07f0*/  DFMA R8, R10, R8, R10 ;  /* 0x000000080a08722b */ /* 0x000fd0000000000a */
[----:B------:R-:W-:-:S08]  /*0800*/  DMUL R10, R8, R16 ;  /* 0x00000010080a7228 */ /* 0x000fd00000000000 */
[----:B------:R-:W-:-:S08]  /*0810*/  DFMA R6, R10, -R6, R16 ;  /* 0x800000060a06722b */ /* 0x000fd00000000010 */
[----:B------:R-:W-:-:S10]  /*0820*/  DFMA R6, R8, R6, R10 ;  /* 0x000000060806722b */ /* 0x000fd4000000000a */
[----:B------:R-:W-:-:S05]  /*0830*/  FFMA R4, RZ, 2.1374998092651367188, R7 ;  /* 0x4008ccccff047823 */ /* 0x000fca0000000007 */
[----:B------:R-:W-:-:S13]  /*0840*/  FSETP.GT.AND P0, PT, |R4|, 1.469367938527859385e-39, PT ;  /* 0x001000000400780b */ /* 0x000fda0003f04200 */
[----:B------:R-:W-:Y:S05]  /*0850*/  @P0 BRA P1, `(.L_x_8) ;  /* 0x0000000000200947 */ /* 0x000fea0000800000 */
[----:B------:R-:W-:Y:S01]  /*0860*/  IMAD.MOV.U32 R8, RZ, RZ, R16 ;  /* 0x000000ffff087224 */ /* 0x000fe200078e0010 */
[----:B------:R-:W-:Y:S01]  /*0870*/  MOV R4, 0x8c0 ;  /* 0x000008c000047802 */ /* 0x000fe20000000f00 */
[----:B------:R-:W-:Y:S02]  /*0880*/  IMAD.MOV.U32 R9, RZ, RZ, R17 ;  /* 0x000000ffff097224 */ /* 0x000fe400078e0011 */
[----:B------:R-:W-:Y:S02]  /*0890*/  IMAD.MOV.U32 R6, RZ, RZ, -0x33333333 ;  /* 0xcccccccdff067424 */ /* 0x000fe400078e00ff */
[----:B------:R-:W-:-:S07]  /*08a0*/  IMAD.MOV.U32 R7, RZ, RZ, 0x4008cccc ;  /* 0x4008ccccff077424 */ /* 0x000fce00078e00ff */
[----:B------:R-:W-:Y:S05]  /*08b0*/  CALL.REL.NOINC `($__internal_0_$__cuda_sm20_div_rn_f64_full) ;  /* 0x0000000c00387944 */ /* 0x000fea0003c00000 */
[----:B------:R-:W-:Y:S02]  /*08c0*/  IMAD.MOV.U32 R6, RZ, RZ, R8 ;  /* 0x000000ffff067224 */ /* 0x000fe400078e0008 */
[----:B------:R-:W-:-:S07]  /*08d0*/  IMAD.MOV.U32 R7, RZ, RZ, R9 ;  /* 0x000000ffff077224 */ /* 0x000fce00078e0009 */
.L_x_8:
[----:B------:R-:W-:Y:S05]  /*08e0*/  BSYNC.RECONVERGENT B0 ;  /* 0x0000000000007941 */ /* 0x000fea0003800200 */
.L_x_7:
[----:B------:R-:W0:Y:S01]  /*08f0*/  LDCU.64 UR6, c[0x0][0x388] ;  /* 0x00007100ff0677ac */ /* 0x000e220008000a00 */
[----:B------:R-:W-:Y:S01]  /*0900*/  DSETP.NEU.AND P0, PT, R12, 1, PT ;  /* 0x3ff000000c00742a */ /* 0x000fe20003f0d000 */
[----:B------:R-:W-:Y:S01]  /*0910*/  BSSY.RECONVERGENT B0, `(.L_x_9) ;  /* 0x0000013000007945 */ /* 0x000fe20003800200 */
[----:B------:R-:W-:Y:S01]  /*0920*/  UMOV UR4, 0x66666666 ;  /* 0x6666666600047882 */ /* 0x000fe20000000000 */
[----:B------:R-:W-:Y:S02]  /*0930*/  UMOV UR5, 0x40346666 ;  /* 0x4034666600057882 */ /* 0x000fe40000000000 */
[----:B------:R-:W-:-:S10]  /*0940*/  DADD R6, R6, UR4 ;  /* 0x0000000406067e29 */ /* 0x000fd40008000000 */
[----:B------:R-:W-:Y:S01]  /*0950*/  FSEL R6, R6, 5.5347499109102700943e-32, P0 ;  /* 0x0b8fb0b906067808 */ /* 0x000fe20000000000 */
[----:B0-----:R-:W-:Y:S01]  /*0960*/  DADD R16, R12, UR6 ;  /* 0x000000060c107e29 */ /* 0x001fe20008000000 */
[----:B------:R-:W-:-:S06]  /*0970*/  FSEL R7, R7, 2.8237903118133544922, P0 ;  /* 0x4034b8fb07077808 */ /* 0x000fcc0000000000 */
[----:B------:R-:W-:Y:S02]  /*0980*/  DADD R14, -R14, R6 ;  /* 0x000000000e0e7229 */ /* 0x000fe40000000106 */
        /* <DEDUP_REMOVED lines=8> */
.L_x_11:
[----:B------:R-:W-:-:S04]  /*0a10*/  ISETP.GE.AND P0, PT, R17, RZ, PT ;  /* 0x000000ff1100720c */ /* 0x000fc80003f06270 */
[----:B------:R-:W-:Y:S02]  /*0a20*/  FSEL R8, R8, RZ, P0 ;  /* 0x000000ff08087208 */ /* 0x000fe40000000000 */
[----:B------:R-:W-:-:S07]  /*0a30*/  FSEL R9, R10, -QNAN , P0 ;  /* 0xfff800000a097808 */ /* 0x000fce0000000000 */
.L_x_10:
[----:B------:R-:W-:Y:S05]  /*0a40*/  BSYNC.RECONVERGENT B0 ;  /* 0x0000000000007941 */ /* 0x000fea0003800200 */
.L_x_9:
[----:B------:R-:W0:Y:S01]  /*0a50*/  MUFU.RCP64H R13, 3.09999847412109375 ;  /* 0x4008cccc000d7908 */ /* 0x000e220000001800 */
[----:B------:R-:W-:Y:S01]  /*0a60*/  IMAD.MOV.U32 R6, RZ, RZ, -0x33333333 ;  /* 0xcccccccdff067424 */ /* 0x000fe200078e00ff */
[----:B------:R-:W-:Y:S01]  /*0a70*/  UMOV UR4, 0x33333333 ;  /* 0x3333333300047882 */ /* 0x000fe20000000000 */
[----:B------:R-:W-:Y:S01]  /*0a80*/  IMAD.MOV.U32 R7, RZ, RZ, 0x4008cccc ;  /* 0x4008ccccff077424 */ /* 0x000fe200078e00ff */
[----:B------:R-:W-:Y:S01]  /*0a90*/  UMOV UR5, 0x3ff33333 ;  /* 0x3ff3333300057882 */ /* 0x000fe20000000000 */
[----:B------:R-:W-:Y:S01]  /*0aa0*/  IMAD.MOV.U32 R12, RZ, RZ, 0x1 ;  /* 0x00000001ff0c7424 */ /* 0x000fe200078e00ff */
[----:B------:R-:W-:Y:S05]  /*0ab0*/  BSSY.RECONVERGENT B0, `(.L_x_12) ;  /* 0x0000010000007945 */ /* 0x000fea0003800200 */
[----:B0-----:R-:W-:-:S08]  /*0ac0*/  DFMA R10, R12, -R6, 1 ;  /* 0x3ff000000c0a742b */ /* 0x001fd00000000806 */
[----:B------:R-:W-:Y:S02]  /*0ad0*/  DFMA R20, R10, R10, R10 ;  /* 0x0000000a0a14722b */ /* 0x000fe4000000000a */
[----:B------:R-:W-:-:S06]  /*0ae0*/  DADD R10, R16, UR4 ;  /* 0x00000004100a7e29 */ /* 0x000fcc0008000000 */
[----:B------:R-:W-:-:S04]  /*0af0*/  DFMA R20, R12, R20, R12 ;  /* 0x000000140c14722b */ /* 0x000fc8000000000c */
[----:B------:R-:W-:-:S04]  /*0b00*/  LOP3.LUT R10, R11, 0x7ff00000, RZ, 0xc0, !PT ;  /* 0x7ff000000b0a7812 */ /* 0x000fc800078ec0ff */
[----:B------:R-:W-:Y:S01]  /*0b10*/  ISETP.NE.AND P0, PT, R10, 0x7ff00000, PT ;  /* 0x7ff000000a00780c */ /* 0x000fe20003f05270 */
[----:B------:R-:W-:-:S08]  /*0b20*/  DFMA R12, R20, -R6, 1 ;  /* 0x3ff00000140c742b */ /* 0x000fd00000000806 */
[----:B------:R-:W-:-:S04]  /*0b30*/  DFMA R12, R20, R12, R20 ;  /* 0x0000000c140c722b */ /* 0x000fc80000000014 */
[----:B------:R-:W-:Y:S07]  /*0b40*/  @P0 BRA `(.L_x_13) ;  /* 0x0000000000180947 */ /* 0x000fee0003800000 */
[----:B------:R-:W-:-:S14]  /*0b50*/  DSETP.NAN.AND P0, PT, R16, R16, PT ;  /* 0x000000101000722a */ /* 0x000fdc0003f08000 */
[----:B------:R-:W-:Y:S01]  /*0b60*/  @P0 DADD R8, R16, UR4 ;  /* 0x0000000410080e29 */ /* 0x000fe20008000000 */
[----:B------:R-:W-:Y:S10]  /*0b70*/  @P0 BRA `(.L_x_13) ;  /* 0x00000000000c0947 */ /* 0x000ff40003800000 */
[----:B------:R-:W-:-:S14]  /*0b80*/  DSETP.NEU.AND P0, PT, |R16|, +INF , PT ;  /* 0x7ff000001000742a */ /* 0x000fdc0003f0d200 */
[----:B------:R-:W-:Y:S02]  /*0b90*/  @!P0 IMAD.MOV.U32 R8, RZ, RZ, 0x0 ;  /* 0x00000000ff088424 */ /* 0x000fe400078e00ff */
[----:B------:R-:W-:-:S07]  /*0ba0*/  @!P0 IMAD.MOV.U32 R9, RZ, RZ, 0x7ff00000 ;  /* 0x7ff00000ff098424 */ /* 0x000fce00078e00ff */
.L_x_13:
[----:B------:R-:W-:Y:S05]  /*0bb0*/  BSYNC.RECONVERGENT B0 ;  /* 0x0000000000007941 */ /* 0x000fea0003800200 */
.L_x_12:
[----:B------:R-:W-:Y:S01]  /*0bc0*/  DMUL R10, R12, R8 ;  /* 0x000000080c0a7228 */ /* 0x000fe20000000000 */
[----:B------:R-:W-:Y:S01]  /*0bd0*/  FSETP.GEU.AND P2, PT, |R9|, 6.5827683646048100446e-37, PT ;  /* 0x036000000900780b */ /* 0x000fe20003f4e200 */
[----:B------:R-:W-:Y:S01]  /*0be0*/  BSSY.RECONVERGENT B0, `(.L_x_14) ;  /* 0x000000d000007945 */ /* 0x000fe20003800200 */
[----:B------:R-:W-:-:S05]  /*0bf0*/  DSETP.NEU.AND P1, PT, R16, 1, PT ;  /* 0x3ff000001000742a */ /* 0x000fca0003f2d000 */
[----:B------:R-:W-:-:S08]  /*0c00*/  DFMA R6, R10, -R6, R8 ;  /* 0x800000060a06722b */ /* 0x000fd00000000008 */
[----:B------:R-:W-:-:S10]  /*0c10*/  DFMA R6, R12, R6, R10 ;  /* 0x000000060c06722b */ /* 0x000fd4000000000a */
[----:B------:R-:W-:-:S05]  /*0c20*/  FFMA R4, RZ, 2.1374998092651367188, R7 ;  /* 0x4008ccccff047823 */ /* 0x000fca0000000007 */
[----:B------:R-:W-:-:S13]  /*0c30*/  FSETP.GT.AND P0, PT, |R4|, 1.469367938527859385e-39, PT ;  /* 0x001000000400780b */ /* 0x000fda0003f04200 */
[----:B------:R-:W-:Y:S05]  /*0c40*/  @P0 BRA P2, `(.L_x_15) ;  /* 0x0000000000180947 */ /* 0x000fea0001000000 */
[----:B------:R-:W-:Y:S01]  /*0c50*/  IMAD.MOV.U32 R6, RZ, RZ, -0x33333333 ;  /* 0xcccccccdff067424 */ /* 0x000fe200078e00ff */
[----:B------:R-:W-:Y:S01]  /*0c60*/  MOV R4, 0xc90 ;  /* 0x00000c9000047802 */ /* 0x000fe20000000f00 */
[----:B------:R-:W-:-:S07]  /*0c70*/  IMAD.MOV.U32 R7, RZ, RZ, 0x4008cccc ;  /* 0x4008ccccff077424 */ /* 0x000fce00078e00ff */
[----:B------:R-:W-:Y:S05]  /*0c80*/  CALL.REL.NOINC `($__internal_0_$__cuda_sm20_div_rn_f64_full) ;  /* 0x0000000800447944 */ /* 0x000fea0003c00000 */
[----:B------:R-:W-:Y:S01]  /*0c90*/  MOV R6, R8 ;  /* 0x0000000800067202 */ /* 0x000fe20000000f00 */
[----:B------:R-:W-:-:S07]  /*0ca0*/  IMAD.MOV.U32 R7, RZ, RZ, R9 ;  /* 0x000000ffff077224 */ /* 0x000fce00078e0009 */
.L_x_15:
[----:B------:R-:W-:Y:S05]  /*0cb0*/  BSYNC.RECONVERGENT B0 ;  /* 0x0000000000007941 */ /* 0x000fea0003800200 */
.L_x_14:
[----:B------:R-:W0:Y:S01]  /*0cc0*/  MUFU.RCP64H R9, R19 ;  /* 0x0000001300097308 */ /* 0x000e220000001800 */
[----:B------:R-:W-:Y:S01]  /*0cd0*/  IMAD.MOV.U32 R8, RZ, RZ, 0x1 ;  /* 0x00000001ff087424 */ /* 0x000fe200078e00ff */
[----:B------:R-:W-:Y:S01]  /*0ce0*/  FSETP.GEU.AND P2, PT, |R17|, 6.5827683646048100446e-37, PT ;  /* 0x036000001100780b */ /* 0x000fe20003f4e200 */
[----:B------:R-:W-:Y:S01]  /*0cf0*/  UMOV UR4, 0x66666666 ;  /* 0x6666666600047882 */ /* 0x000fe20000000000 */
[----:B------:R-:W-:Y:S01]  /*0d00*/  UMOV UR5, 0x40346666 ;  /* 0x4034666600057882 */ /* 0x000fe20000000000 */
[----:B------:R-:W-:Y:S01]  /*0d10*/  BSSY.RECONVERGENT B0, `(.L_x_16) ;  /* 0x0000015000007945 */ /* 0x000fe20003800200 */
[----:B------:R-:W-:Y:S02]  /*0d20*/  DADD R6, R6, UR4 ;  /* 0x0000000406067e29 */ /* 0x000fe40008000000 */
[----:B0-----:R-:W-:-:S08]  /*0d30*/  DFMA R10, -R18, R8, 1 ;  /* 0x3ff00000120a742b */ /* 0x001fd00000000108 */
[----:B------:R-:W-:-:S08]  /*0d40*/  DFMA R10, R10, R10, R10 ;  /* 0x0000000a0a0a722b */ /* 0x000fd0000000000a */
[----:B------:R-:W-:-:S08]  /*0d50*/  DFMA R10, R8, R10, R8 ;  /* 0x0000000a080a722b */ /* 0x000fd00000000008 */
[----:B------:R-:W-:-:S08]  /*0d60*/  DFMA R8, -R18, R10, 1 ;  /* 0x3ff000001208742b */ /* 0x000fd0000000010a */
[----:B------:R-:W-:-:S08]  /*0d70*/  DFMA R12, R10, R8, R10 ;  /* 0x000000080a0c722b */ /* 0x000fd0000000000a */
[----:B------:R-:W-:-:S08]  /*0d80*/  DMUL R8, R12, R16 ;  /* 0x000000100c087228 */ /* 0x000fd00000000000 */
[----:B------:R-:W-:-:S08]  /*0d90*/  DFMA R10, -R18, R8, R16 ;  /* 0x00000008120a722b */ /* 0x000fd00000000110 */
[----:B------:R-:W-:Y:S01]  /*0da0*/  DFMA R8, R12, R10, R8 ;  /* 0x0000000a0c08722b */ /* 0x000fe20000000008 */
[----:B------:R-:W-:Y:S02]  /*0db0*/  FSEL R12, R6, 5.5347499109102700943e-32, P1 ;  /* 0x0b8fb0b9060c7808 */ /* 0x000fe40000800000 */
[----:B------:R-:W-:-:S07]  /*0dc0*/  FSEL R13, R7, 2.8237903118133544922, P1 ;  /* 0x4034b8fb070d7808 */ /* 0x000fce0000800000 */
        /* <DEDUP_REMOVED lines=9> */
.L_x_17:
[----:B------:R-:W-:Y:S05]  /*0e60*/  BSYNC.RECONVERGENT B0 ;  /* 0x0000000000007941 */ /* 0x000fea0003800200 */
.L_x_16:
[----:B------:R-:W0:Y:S01]  /*0e70*/  S2UR UR5, SR_CgaCtaId ;  /* 0x00000000000579c3 */ /* 0x000e220000008800 */
[----:B------:R-:W-:Y:S01]  /*0e80*/  DADD R12, -R8, R12 ;  /* 0x00000000080c7229 */ /* 0x000fe2000000010c */
[----:B------:R-:W1:Y:S01]  /*0e90*/  LDCU.64 UR6, c[0x0][0x388] ;  /* 0x00007100ff0677ac */ /* 0x000e620008000a00 */
[----:B------:R-:W-:Y:S01]  /*0ea0*/  ISETP.NE.AND P0, PT, R5, RZ, PT ;  /* 0x000000ff0500720c */ /* 0x000fe20003f05270 */
[----:B------:R-:W-:-:S05]  /*0eb0*/  UMOV UR4, 0x400 ;  /* 0x0000040000047882 */ /* 0x000fca0000000000 */
[----:B------:R-:W-:-:S08]  /*0ec0*/  DADD R12, R14, R12 ;  /* 0x000000000e0c7229 */ /* 0x000fd0000000000c */
[----:B------:R-:W-:Y:S01]  /*0ed0*/  DMUL R12, R12, 0.5 ;  /* 0x3fe000000c0c7828 */ /* 0x000fe20000000000 */
[----:B0-----:R-:W-:-:S07]  /*0ee0*/  ULEA UR5, UR5, UR4, 0x18 ;  /* 0x0000000405057291 */ /* 0x001fce000f8ec0ff */
[----:B-1----:R-:W-:Y:S01]  /*0ef0*/  DFMA R12, R12, UR6, RZ ;  /* 0x000000060c0c7c2b */ /* 0x002fe200080000ff */
[----:B------:R-:W-:-:S06]  /*0f00*/  LEA R5, R5, UR5, 0x3 ;  /* 0x0000000505057c11 */ /* 0x000fcc000f8e18ff */
[----:B------:R0:W-:Y:S01]  /*0f10*/  STS.64 [R5], R12 ;  /* 0x0000000c05007388 */ /* 0x0001e20000000a00 */
[----:B------:R-:W-:Y:S06]  /*0f20*/  BAR.SYNC.DEFER_BLOCKING 0x0 ;  /* 0x0000000000007b1d */ /* 0x000fec0000010000 */
[----:B------:R-:W-:Y:S05]  /*0f30*/  @P0 EXIT ;  /* 0x000000000000094d */ /* 0x000fea0003800000 */
[----:B------:R-:W1:Y:S01]  /*0f40*/  LDC R7, c[0x0][0x370] ;  /* 0x0000dc00ff077b82 */ /* 0x000e620000000800 */
[----:B0-----:R-:W0:Y:S01]  /*0f50*/  LDS.64 R4, [UR5] ;  /* 0x00000005ff047984 */ /* 0x001e220008000a00 */
[----:B------:R-:W2:Y:S06]  /*0f60*/  LDCU.64 UR8, c[0x0][0x358] ;  /* 0x00006b00ff0877ac */ /* 0x000eac0008000a00 */
[----:B------:R-:W3:Y:S01]  /*0f70*/  LDC R9, c[0x0][0x390] ;  /* 0x0000e400ff097b82 */ /* 0x000ee20000000800 */
[----:B-1----:R-:W-:-:S05]  /*0f80*/  VIADD R7, R7, 0xffffffff ;  /* 0xffffffff07077836 */ /* 0x002fca0000000000 */
[----:B------:R-:W-:-:S13]  /*0f90*/  ISETP.NE.AND P0, PT, R0, R7, PT ;  /* 0x000000070000720c */ /* 0x000fda0003f05270 */
[----:B---3--:R-:W-:-:S05]  /*0fa0*/  @!P0 IMAD.IADD R3, R9, 0x1, -R2 ;  /* 0x0000000109038824 */ /* 0x008fca00078e0a02 */
[----:B------:R-:W-:-:S13]  /*0fb0*/  ISETP.GE.AND P0, PT, R3, 0x2, PT ;  /* 0x000000020300780c */ /* 0x000fda0003f06270 */
[----:B0-2---:R-:W-:Y:S05]  /*0fc0*/  @!P0 BRA `(.L_x_18) ;  /* 0x0000000400648947 */ /* 0x005fea0003800000 */
[C---:B------:R-:W-:Y:S01]  /*0fd0*/  VIADD R2, R3.reuse, 0xfffffffe ;  /* 0xfffffffe03027836 */ /* 0x040fe20000000000 */
[----:B------:R-:W-:Y:S01]  /*0fe0*/  UMOV UR4, 0x1 ;  /* 0x0000000100047882 */ /* 0x000fe20000000000 */
[----:B------:R-:W-:-:S03]  /*0ff0*/  VIADD R16, R3, 0xffffffff ;  /* 0xffffffff03107836 */ /* 0x000fc60000000000 */
[----:B------:R-:W-:Y:S02]  /*1000*/  ISETP.GE.U32.AND P0, PT, R2, 0xf, PT ;  /* 0x0000000f0200780c */ /* 0x000fe40003f06070 */
[----:B------:R-:W-:-:S11]  /*1010*/  LOP3.LUT R2, R16, 0xf, RZ, 0xc0, !PT ;  /* 0x0000000f10027812 */ /* 0x000fd600078ec0ff */
[----:B------:R-:W-:Y:S05]  /*1020*/  @!P0 BRA `(.L_x_19) ;  /* 0x00000000008c8947 */ /* 0x000fea0003800000 */
[----:B------:R-:W-:Y:S01]  /*1030*/  LOP3.LUT R3, R16, 0xfffffff0, RZ, 0xc0, !PT ;  /* 0xfffffff010037812 */ /* 0x000fe200078ec0ff */
[----:B------:R-:W-:Y:S01]  /*1040*/  UIADD3 UR6, UPT, UPT, UR5, 0x40, URZ ;  /* 0x0000004005067890 */ /* 0x000fe2000fffe0ff */
[----:B------:R-:W-:-:S03]  /*1050*/  UMOV UR4, URZ ;  /* 0x000000ff00047c82 */ /* 0x000fc60008000000 */
[----:B------:R-:W-:-:S08]  /*1060*/  IMAD.MOV R3, RZ, RZ, -R3 ;  /* 0x000000ffff037224 */ /* 0x000fd000078e0a03 */
.L_x_20:
[----:B------:R-:W0:Y:S01]  /*1070*/  LDS.64 R6, [UR6+-0x38] ;  /* 0xffffc806ff067984 */ /* 0x000e220008000a00 */
[----:B------:R-:W-:Y:S01]  /*1080*/  VIADD R3, R3, 0x10 ;  /* 0x0000001003037836 */ /* 0x000fe20000000000 */
[----:B------:R-:W-:Y:S02]  /*1090*/  UIADD3 UR4, UPT, UPT, UR4, 0x10, URZ ;  /* 0x0000001004047890 */ /* 0x000fe4000fffe0ff */
[----:B------:R-:W1:Y:S02]  /*10a0*/  LDS.128 R8, [UR6+-0x30] ;  /* 0xffffd006ff087984 */ /* 0x000e640008000c00 */
[----:B------:R-:W-:Y:S02]  /*10b0*/  ISETP.NE.AND P0, PT, R3, RZ, PT ;  /* 0x000000ff0300720c */ /* 0x000fe40003f05270 */
[----:B------:R-:W2:Y:S01]  /*10c0*/  LDS.128 R12, [UR6+-0x20] ;  /* 0xffffe006ff0c7984 */ /* 0x000ea20008000c00 */
[----:B0-----:R-:W-:-:S03]  /*10d0*/  DADD R18, R6, R4 ;  /* 0x0000000006127229 */ /* 0x001fc60000000004 */
[----:B------:R-:W0:Y:S05]  /*10e0*/  LDS.128 R4, [UR6+-0x10] ;  /* 0xfffff006ff047984 */ /* 0x000e2a0008000c00 */
[----:B-1----:R-:W-:-:S08]  /*10f0*/  DADD R8, R18, R8 ;  /* 0x0000000012087229 */ /* 0x002fd00000000008 */
[----:B------:R-:W-:Y:S02]  /*1100*/  DADD R18, R8, R10 ;  /* 0x0000000008127229 */ /* 0x000fe4000000000a */
[----:B------:R-:W1:Y:S06]  /*1110*/  LDS.128 R8, [UR6] ;  /* 0x00000006ff087984 */ /* 0x000e6c0008000c00 */
[----:B--2---:R-:W-:-:S08]  /*1120*/  DADD R12, R18, R12 ;  /* 0x00000000120c7229 */ /* 0x004fd0000000000c */
[----:B------:R-:W-:Y:S02]  /*1130*/  DADD R18, R12, R14 ;  /* 0x000000000c127229 */ /* 0x000fe4000000000e */
[----:B------:R-:W2:Y:S06]  /*1140*/  LDS.128 R12, [UR6+0x10] ;  /* 0x00001006ff0c7984 */ /* 0x000eac0008000c00 */
[----:B0-----:R-:W-:-:S08]  /*1150*/  DADD R4, R18, R4 ;  /* 0x0000000012047229 */ /* 0x001fd00000000004 */
[----:B------:R-:W-:Y:S02]  /*1160*/  DADD R18, R4, R6 ;  /* 0x0000000004127229 */ /* 0x000fe40000000006 */
[----:B------:R-:W0:Y:S06]  /*1170*/  LDS.128 R4, [UR6+0x20] ;  /* 0x00002006ff047984 */ /* 0x000e2c0008000c00 */
[----:B-1----:R-:W-:-:S08]  /*1180*/  DADD R8, R18, R8 ;  /* 0x0000000012087229 */ /* 0x002fd00000000008 */
[----:B------:R-:W-:Y:S02]  /*1190*/  DADD R18, R8, R10 ;  /* 0x0000000008127229 */ /* 0x000fe4000000000a */
[----:B------:R-:W1:Y:S06]  /*11a0*/  LDS.128 R8, [UR6+0x30] ;  /* 0x00003006ff087984 */ /* 0x000e6c0008000c00 */
[----:B--2---:R-:W-:-:S08]  /*11b0*/  DADD R12, R18, R12 ;  /* 0x00000000120c7229 */ /* 0x004fd0000000000c */
[----:B------:R-:W-:Y:S01]  /*11c0*/  DADD R12, R12, R14 ;  /* 0x000000000c0c7229 */ /* 0x000fe2000000000e */
[----:B------:R-:W2:Y:S01]  /*11d0*/  LDS.64 R14, [UR6+0x40] ;  /* 0x00004006ff0e7984 */ /* 0x000ea20008000a00 */
[----:B------:R-:W-:-:S06]  /*11e0*/  UIADD3 UR6, UPT, UPT, UR6, 0x80, URZ ;  /* 0x0000008006067890 */ /* 0x000fcc000fffe0ff */
[----:B0-----:R-:W-:-:S08]  /*11f0*/  DADD R4, R12, R4 ;  /* 0x000000000c047229 */ /* 0x001fd00000000004 */
[----:B------:R-:W-:-:S08]  /*1200*/  DADD R4, R4, R6 ;  /* 0x0000000004047229 */ /* 0x000fd00000000006 */
[----:B-1----:R-:W-:-:S08]  /*1210*/  DADD R4, R4, R8 ;  /* 0x0000000004047229 */ /* 0x002fd00000000008 */
[----:B------:R-:W-:-:S08]  /*1220*/  DADD R4, R4, R10 ;  /* 0x0000000004047229 */ /* 0x000fd0000000000a */
[----:B--2---:R-:W-:Y:S01]  /*1230*/  DADD R4, R4, R14 ;  /* 0x0000000004047229 */ /* 0x004fe2000000000e */
[----:B------:R-:W-:Y:S10]  /*1240*/  @P0 BRA `(.L_x_20) ;  /* 0xfffffffc00880947 */ /* 0x000ff4000383ffff */
[----:B------:R-:W-:-:S12]  /*1250*/  UIADD3 UR4, UPT, UPT, UR4, 0x1, URZ ;  /* 0x0000000104047890 */ /* 0x000fd8000fffe0ff */
.L_x_19:
[----:B------:R-:W-:-:S13]  /*1260*/  ISETP.NE.AND P0, PT, R2, RZ, PT ;  /* 0x000000ff0200720c */ /* 0x000fda0003f05270 */
[----:B------:R-:W-:Y:S05]  /*1270*/  @!P0 BRA `(.L_x_18) ;  /* 0x0000000000b88947 */ /* 0x000fea0003800000 */
[----:B------:R-:W-:Y:S02]  /*1280*/  ISETP.GE.U32.AND P0, PT, R2, 0x8, PT ;  /* 0x000000080200780c */ /* 0x000fe40003f06070 */
[----:B------:R-:W-:-:S04]  /*1290*/  LOP3.LUT R14, R16, 0x7, RZ, 0xc0, !PT ;  /* 0x00000007100e7812 */ /* 0x000fc800078ec0ff */
[----:B------:R-:W-:-:S07]  /*12a0*/  ISETP.NE.AND P1, PT, R14, RZ, PT ;  /* 0x000000ff0e00720c */ /* 0x000fce0003f25270 */
[----:B------:R-:W-:Y:S06]  /*12b0*/  @!P0 BRA `(.L_x_21) ;  /* 0x0000000000488947 */ /* 0x000fec0003800000 */
[----:B------:R-:W-:Y:S02]  /*12c0*/  ULEA UR6, UR4, UR5, 0x3 ;  /* 0x0000000504067291 */ /* 0x000fe4000f8e18ff */
[----:B------:R-:W-:-:S07]  /*12d0*/  UIADD3 UR4, UPT, UPT, UR4, 0x8, URZ ;  /* 0x0000000804047890 */ /* 0x000fce000fffe0ff */
[----:B------:R-:W0:Y:S04]  /*12e0*/  LDS.64 R8, [UR6] ;  /* 0x00000006ff087984 */ /* 0x000e280008000a00 */
[----:B------:R-:W1:Y:S04]  /*12f0*/  LDS.64 R10, [UR6+0x8] ;  /* 0x00000806ff0a7984 */ /* 0x000e680008000a00 */
[----:B------:R-:W2:Y:S04]  /*1300*/  LDS.64 R12, [UR6+0x10] ;  /* 0x00001006ff0c7984 */ /* 0x000ea80008000a00 */
[----:B------:R-:W3:Y:S04]  /*1310*/  LDS.64 R6, [UR6+0x18] ;  /* 0x00001806ff067984 */ /* 0x000ee80008000a00 */
[----:B------:R-:W4:Y:S01]  /*1320*/  LDS.64 R2, [UR6+0x20] ;  /* 0x00002006ff027984 */ /* 0x000f220008000a00 */
[----:B0-----:R-:W-:-:S03]  /*1330*/  DADD R8, R4, R8 ;  /* 0x0000000004087229 */ /* 0x001fc60000000008 */
[----:B------:R-:W0:Y:S05]  /*1340*/  LDS.64 R4, [UR6+0x28] ;  /* 0x00002806ff047984 */ /* 0x000e2a0008000a00 */
[----:B-1----:R-:W-:Y:S01]  /*1350*/  DADD R8, R8, R10 ;  /* 0x0000000008087229 */ /* 0x002fe2000000000a */
[----:B------:R-:W1:Y:S07]  /*1360*/  LDS.64 R10, [UR6+0x30] ;  /* 0x00003006ff0a7984 */ /* 0x000e6e0008000a00 */
[----:B--2---:R-:W-:Y:S01]  /*1370*/  DADD R8, R8, R12 ;  /* 0x0000000008087229 */ /* 0x004fe2000000000c */
[----:B------:R-:W2:Y:S07]  /*1380*/  LDS.64 R12, [UR6+0x38] ;  /* 0x00003806ff0c7984 */ /* 0x000eae0008000a00 */
[----:B---3--:R-:W-:-:S08]  /*1390*/  DADD R6, R8, R6 ;  /* 0x0000000008067229 */ /* 0x008fd00000000006 */
[----:B----4-:R-:W-:-:S08]  /*13a0*/  DADD R2, R6, R2 ;  /* 0x0000000006027229 */ /* 0x010fd00000000002 */
[----:B0-----:R-:W-:-:S08]  /*13b0*/  DADD R2, R2, R4 ;  /* 0x0000000002027229 */ /* 0x001fd00000000004 */
[----:B-1----:R-:W-:-:S08]  /*13c0*/  DADD R2, R2, R10 ;  /* 0x0000000002027229 */ /* 0x002fd0000000000a */
[----:B--2---:R-:W-:-:S11]  /*13d0*/  DADD R4, R2, R12 ;  /* 0x0000000002047229 */ /* 0x004fd6000000000c */
.L_x_21:
        /* <DEDUP_REMOVED lines=10> */
[----:B------:R-:W3:Y:S01]  /*1480*/  LDS.64 R10, [UR6+0x18] ;  /* 0x00001806ff0a7984 */ /* 0x000ee20008000a00 */
[----:B0-----:R-:W-:-:S08]  /*1490*/  DADD R2, R4, R2 ;  /* 0x0000000004027229 */ /* 0x001fd00000000002 */
[----:B-1----:R-:W-:-:S08]  /*14a0*/  DADD R2, R2, R6 ;  /* 0x0000000002027229 */ /* 0x002fd00000000006 */
[----:B--2---:R-:W-:-:S08]  /*14b0*/  DADD R2, R2, R8 ;  /* 0x0000000002027229 */ /* 0x004fd00000000008 */
[----:B---3--:R-:W-:-:S11]  /*14c0*/  DADD R4, R2, R10 ;  /* 0x0000000002047229 */ /* 0x008fd6000000000a */
.L_x_22:
[----:B------:R-:W-:Y:S05]  /*14d0*/  @!P1 BRA `(.L_x_18) ;  /* 0x0000000000209947 */ /* 0x000fea0003800000 */
[----:B------:R-:W-:Y:S01]  /*14e0*/  IMAD.MOV R16, RZ, RZ, -R16 ;  /* 0x000000ffff107224 */ /* 0x000fe200078e0a10 */
[----:B------:R-:W-:-:S12]  /*14f0*/  ULEA UR4, UR4, UR5, 0x3 ;  /* 0x0000000504047291 */ /* 0x000fd8000f8e18ff */
.L_x_23:
[----:B------:R-:W0:Y:S01]  /*1500*/  LDS.64 R2, [UR4] ;  /* 0x00000004ff027984 */ /* 0x000e220008000a00 */
[----:B------:R-:W-:Y:S01]  /*1510*/  VIADD R16, R16, 0x1 ;  /* 0x0000000110107836 */ /* 0x000fe20000000000 */
[----:B------:R-:W-:-:S04]  /*1520*/  UIADD3 UR4, UPT, UPT, UR4, 0x8, URZ ;  /* 0x0000000804047890 */ /* 0x000fc8000fffe0ff */
[----:B------:R-:W-:Y:S01]  /*1530*/  ISETP.NE.AND P0, PT, R16, RZ, PT ;  /* 0x000000ff1000720c */ /* 0x000fe20003f05270 */
[----:B0-----:R-:W-:-:S12]  /*1540*/  DADD R4, R2, R4 ;  /* 0x0000000002047229 */ /* 0x001fd80000000004 */
[----:B------:R-:W-:Y:S05]  /*1550*/  @P0 BRA `(.L_x_23) ;  /* 0xfffffffc00e80947 */ /* 0x000fea000383ffff */
.L_x_18:
[----:B------:R-:W0:Y:S02]  /*1560*/  LDC.64 R2, c[0x0][0x398] ;  /* 0x0000e600ff027b82 */ /* 0x000e240000000a00 */
[----:B0-----:R-:W-:-:S05]  /*1570*/  IMAD.WIDE.U32 R2, R0, 0x8, R2 ;  /* 0x0000000800027825 */ /* 0x001fca00078e0002 */
[----:B------:R-:W-:Y:S01]  /*1580*/  STG.E.64 desc[UR8][R2.64], R4 ;  /* 0x0000000402007986 */ /* 0x000fe2000c101b08 */
[----:B------:R-:W-:Y:S05]  /*1590*/  EXIT ;  /* 0x000000000000794d */ /* 0x000fea0003800000 */
        .weak           $__internal_0_$__cuda_sm20_div_rn_f64_full
        .type           $__internal_0_$__cuda_sm20_div_rn_f64_full,@function
        .size           $__internal_0_$__cuda_sm20_div_rn_f64_full,($_Z10calcMyAreaddiPd$__internal_accurate_pow - $__internal_0_$__cuda_sm20_div_rn_f64_full)
$__internal_0_$__cuda_sm20_div_rn_f64_full:
[----:B------:R-:W-:Y:S01]  /*15a0*/  IMAD.MOV.U32 R11, RZ, RZ, R9 ;  /* 0x000000ffff0b7224 */ /* 0x000fe200078e0009 */
[C---:B------:R-:W-:Y:S01]  /*15b0*/  FSETP.GEU.AND P0, PT, |R7|.reuse, 1.469367938527859385e-39, PT ;  /* 0x001000000700780b */ /* 0x040fe20003f0e200 */
[----:B------:R-:W-:Y:S01]  /*15c0*/  IMAD.MOV.U32 R10, RZ, RZ, R8 ;  /* 0x000000ffff0a7224 */ /* 0x000fe200078e0008 */
[----:B------:R-:W-:Y:S01]  /*15d0*/  LOP3.LUT R8, R7, 0x800fffff, RZ, 0xc0, !PT ;  /* 0x800fffff07087812 */ /* 0x000fe200078ec0ff */
[----:B------:R-:W-:Y:S01]  /*15e0*/  IMAD.MOV.U32 R25, RZ, RZ, 0x1ca00000 ;  /* 0x1ca00000ff197424 */ /* 0x000fe200078e00ff */
[C---:B------:R-:W-:Y:S01]  /*15f0*/  FSETP.GEU.AND P3, PT, |R11|.reuse, 1.469367938527859385e-39, PT ;  /* 0x001000000b00780b */ /* 0x040fe20003f6e200 */
[----:B------:R-:W-:Y:S01]  /*1600*/  IMAD.MOV.U32 R28, RZ, RZ, 0x1 ;  /* 0x00000001ff1c7424 */ /* 0x000fe200078e00ff */
[----:B------:R-:W-:Y:S01]  /*1610*/  LOP3.LUT R9, R8, 0x3ff00000, RZ, 0xfc, !PT ;  /* 0x3ff0000008097812 */ /* 0x000fe200078efcff */
[----:B------:R-:W-:Y:S01]  /*1620*/  BSSY.RECONVERGENT B1, `(.L_x_24) ;  /* 0x0000051000017945 */ /* 0x000fe20003800200 */
[----:B------:R-:W-:Y:S02]  /*1630*/  LOP3.LUT R24, R11, 0x7ff00000, RZ, 0xc0, !PT ;  /* 0x7ff000000b187812 */ /* 0x000fe400078ec0ff */
[----:B------:R-:W-:-:S02]  /*1640*/  MOV R8, R6 ;  /* 0x0000000600087202 */ /* 0x000fc40000000f00 */
[C---:B------:R-:W-:Y:S01]  /*1650*/  LOP3.LUT R27, R7.reuse, 0x7ff00000, RZ, 0xc0, !PT ;  /* 0x7ff00000071b7812 */ /* 0x040fe200078ec0ff */
[----:B------:R-:W-:Y:S01]  /*1660*/  @!P0 DMUL R8, R6, 8.98846567431157953865e+307 ;  /* 0x7fe0000006088828 */ /* 0x000fe20000000000 */
[----:B------:R-:W-:Y:S02]  /*1670*/  IMAD.MOV.U32 R26, RZ, RZ, R24 ;  /* 0x000000ffff1a7224 */ /* 0x000fe400078e0018 */
[C---:B------:R-:W-:Y:S01]  /*1680*/  ISETP.GE.U32.AND P2, PT, R24.reuse, R27, PT ;  /* 0x0000001b1800720c */ /* 0x040fe20003f46070 */
[----:B------:R-:W-:Y:S01]  /*1690*/  @!P3 IMAD.MOV.U32 R22, RZ, RZ, RZ ;  /* 0x000000ffff16b224 */ /* 0x000fe200078e00ff */
[----:B------:R-:W-:Y:S01]  /*16a0*/  @!P3 LOP3.LUT R21, R7, 0x7ff00000, RZ, 0xc0, !PT ;  /* 0x7ff000000715b812 */ /* 0x000fe200078ec0ff */
[----:B------:R-:W0:Y:S03]  /*16b0*/  MUFU.RCP64H R29, R9 ;  /* 0x00000009001d7308 */ /* 0x000e260000001800 */
[----:B------:R-:W-:-:S02]  /*16c0*/  @!P3 ISETP.GE.U32.AND P4, PT, R24, R21, PT ;  /* 0x000000151800b20c */ /* 0x000fc40003f86070 */
[C---:B------:R-:W-:Y:S02]  /*16d0*/  SEL R21, R25.reuse, 0x63400000, !P2 ;  /* 0x6340000019157807 */ /* 0x040fe40005000000 */
[----:B------:R-:W-:Y:S02]  /*16e0*/  @!P3 SEL R23, R25, 0x63400000, !P4 ;  /* 0x634000001917b807 */ /* 0x000fe40006000000 */
[--C-:B------:R-:W-:Y:S02]  /*16f0*/  LOP3.LUT R21, R21, 0x800fffff, R11.reuse, 0xf8, !PT ;  /* 0x800fffff15157812 */ /* 0x100fe400078ef80b */
[----:B------:R-:W-:Y:S02]  /*1700*/  @!P3 LOP3.LUT R20, R23, 0x80000000, R11, 0xf8, !PT ;  /* 0x800000001714b812 */ /* 0x000fe400078ef80b */
[----:B------:R-:W-:Y:S02]  /*1710*/  @!P0 LOP3.LUT R27, R9, 0x7ff00000, RZ, 0xc0, !PT ;  /* 0x7ff00000091b8812 */ /* 0x000fe400078ec0ff */
[----:B------:R-:W-:Y:S01]  /*1720*/  @!P3 LOP3.LUT R23, R20, 0x100000, RZ, 0xfc, !PT ;  /* 0x001000001417b812 */ /* 0x000fe200078efcff */
[----:B------:R-:W-:-:S06]  /*1730*/  IMAD.MOV.U32 R20, RZ, RZ, R10 ;  /* 0x000000ffff147224 */ /* 0x000fcc00078e000a */
[----:B------:R-:W-:Y:S02]  /*1740*/  @!P3 DFMA R20, R20, 2, -R22 ;  /* 0x400000001414b82b */ /* 0x000fe40000000816 */
[----:B0-----:R-:W-:-:S08]  /*1750*/  DFMA R22, R28, -R8, 1 ;  /* 0x3ff000001c16742b */ /* 0x001fd00000000808 */
[----:B------:R-:W-:Y:S01]  /*1760*/  DFMA R22, R22, R22, R22 ;  /* 0x000000161616722b */ /* 0x000fe20000000016 */
[----:B------:R-:W-:-:S07]  /*1770*/  @!P3 LOP3.LUT R26, R21, 0x7ff00000, RZ, 0xc0, !PT ;  /* 0x7ff00000151ab812 */ /* 0x000fce00078ec0ff */
[----:B------:R-:W-:-:S08]  /*1780*/  DFMA R28, R28, R22, R28 ;  /* 0x000000161c1c722b */ /* 0x000fd0000000001c */
[----:B------:R-:W-:-:S08]  /*1790*/  DFMA R30, R28, -R8, 1 ;  /* 0x3ff000001c1e742b */ /* 0x000fd00000000808 */
[----:B------:R-:W-:-:S08]  /*17a0*/  DFMA R30, R28, R30, R28 ;  /* 0x0000001e1c1e722b */ /* 0x000fd0000000001c */
[----:B------:R-:W-:-:S08]  /*17b0*/  DMUL R28, R30, R20 ;  /* 0x000000141e1c7228 */ /* 0x000fd00000000000 */
[----:B------:R-:W-:-:S08]  /*17c0*/  DFMA R22, R28, -R8, R20 ;  /* 0x800000081c16722b */ /* 0x000fd00000000014 */
[----:B------:R-:W-:Y:S01]  /*17d0*/  DFMA R22, R30, R22, R28 ;  /* 0x000000161e16722b */ /* 0x000fe2000000001c */
[----:B------:R-:W-:-:S05]  /*17e0*/  VIADD R28, R26, 0xffffffff ;  /* 0xffffffff1a1c7836 */ /* 0x000fca0000000000 */
[----:B------:R-:W-:Y:S01]  /*17f0*/  ISETP.GT.U32.AND P0, PT, R28, 0x7feffffe, PT ;  /* 0x7feffffe1c00780c */ /* 0x000fe20003f04070 */
[----:B------:R-:W-:-:S05]  /*1800*/  VIADD R28, R27, 0xffffffff ;  /* 0xffffffff1b1c7836 */ /* 0x000fca0000000000 */
[----:B------:R-:W-:-:S13]  /*1810*/  ISETP.GT.U32.OR P0, PT, R28, 0x7feffffe, P0 ;  /* 0x7feffffe1c00780c */ /* 0x000fda0000704470 */
[----:B------:R-:W-:Y:S05]  /*1820*/  @P0 BRA `(.L_x_25) ;  /* 0x00000000006c0947 */ /* 0x000fea0003800000 */
[----:B------:R-:W-:Y:S01]  /*1830*/  LOP3.LUT R11, R7, 0x7ff00000, RZ, 0xc0, !PT ;  /* 0x7ff00000070b7812 */ /* 0x000fe200078ec0ff */
[----:B------:R-:W-:-:S03]  /*1840*/  IMAD.MOV.U32 R26, RZ, RZ, RZ ;  /* 0x000000ffff1a7224 */ /* 0x000fc600078e00ff */
[CC--:B------:R-:W-:Y:S02]  /*1850*/  VIADDMNMX R10, R24.reuse, -R11.reuse, 0xb9600000, !PT ;  /* 0xb9600000180a7446 */ /* 0x0c0fe4000780090b */
[----:B------:R-:W-:Y:S02]  /*1860*/  ISETP.GE.U32.AND P0, PT, R24, R11, PT ;  /* 0x0000000b1800720c */ /* 0x000fe40003f06070 */
[----:B------:R-:W-:Y:S02]  /*1870*/  VIMNMX R10, PT, PT, R10, 0x46a00000, PT ;  /* 0x46a000000a0a7848 */ /* 0x000fe40003fe0100 */
[----:B------:R-:W-:-:S05]  /*1880*/  SEL R25, R25, 0x63400000, !P0 ;  /* 0x6340000019197807 */ /* 0x000fca0004000000 */
[----:B------:R-:W-:-:S04]  /*1890*/  IMAD.IADD R10, R10, 0x1, -R25 ;  /* 0x000000010a0a7824 */ /* 0x000fc800078e0a19 */
[----:B------:R-:W-:-:S06]  /*18a0*/  VIADD R27, R10, 0x7fe00000 ;  /* 0x7fe000000a1b7836 */ /* 0x000fcc0000000000 */
[----:B------:R-:W-:-:S10]  /*18b0*/  DMUL R24, R22, R26 ;  /* 0x0000001a16187228 */ /* 0x000fd40000000000 */
[----:B------:R-:W-:-:S13]  /*18c0*/  FSETP.GTU.AND P0, PT, |R25|, 1.469367938527859385e-39, PT ;  /* 0x001000001900780b */ /* 0x000fda0003f0c200 */
[----:B------:R-:W-:Y:S05]  /*18d0*/  @P0 BRA `(.L_x_26) ;  /* 0x0000000000940947 */ /* 0x000fea0003800000 */
[----:B------:R-:W-:Y:S01]  /*18e0*/  DFMA R8, R22, -R8, R20 ;  /* 0x800000081608722b */ /* 0x000fe20000000014 */
[----:B------:R-:W-:-:S09]  /*18f0*/  IMAD.MOV.U32 R26, RZ, RZ, RZ ;  /* 0x000000ffff1a7224 */ /* 0x000fd200078e00ff */
[C---:B------:R-:W-:Y:S02]  /*1900*/  FSETP.NEU.AND P0, PT, R9.reuse, RZ, PT ;  /* 0x000000ff0900720b */ /* 0x040fe40003f0d000 */
[----:B------:R-:W-:-:S04]  /*1910*/  LOP3.LUT R7, R9, 0x80000000, R7, 0x48, !PT ;  /* 0x8000000009077812 */ /* 0x000fc800078e4807 */
[----:B------:R-:W-:-:S07]  /*1920*/  LOP3.LUT R27, R7, R27, RZ, 0xfc, !PT ;  /* 0x0000001b071b7212 */ /* 0x000fce00078efcff */
[----:B------:R-:W-:Y:S05]  /*1930*/  @!P0 BRA `(.L_x_26) ;  /* 0x00000000007c8947 */ /* 0x000fea0003800000 */
[----:B------:R-:W-:Y:S02]  /*1940*/  IMAD.MOV R9, RZ, RZ, -R10 ;  /* 0x000000ffff097224 */ /* 0x000fe400078e0a0a */
[----:B------:R-:W-:-:S06]  /*1950*/  IMAD.MOV.U32 R8, RZ, RZ, RZ ;  /* 0x000000ffff087224 */ /* 0x000fcc00078e00ff */
[----:B------:R-:W-:Y:S02]  /*1960*/  DFMA R8, R24, -R8, R22 ;  /* 0x800000081808722b */ /* 0x000fe40000000016 */
[----:B------:R-:W-:-:S04]  /*1970*/  DMUL.RP R22, R22, R26 ;  /* 0x0000001a16167228 */ /* 0x000fc80000008000 */
[----:B------:R-:W-:-:S04]  /*1980*/  IADD3 R8, PT, PT, -R10, -0x43300000, RZ ;  /* 0xbcd000000a087810 */ /* 0x000fc80007ffe1ff */
[----:B------:R-:W-:Y:S02]  /*1990*/  FSETP.NEU.AND P0, PT, |R9|, R8, PT ;  /* 0x000000080900720b */ /* 0x000fe40003f0d200 */
[----:B------:R-:W-:Y:S02]  /*19a0*/  LOP3.LUT R7, R23, R7, RZ, 0x3c, !PT ;  /* 0x0000000717077212 */ /* 0x000fe400078e3cff */
[----:B------:R-:W-:Y:S02]  /*19b0*/  FSEL R24, R22, R24, !P0 ;  /* 0x0000001816187208 */ /* 0x000fe40004000000 */
[----:B------:R-:W-:Y:S01]  /*19c0*/  FSEL R25, R7, R25, !P0 ;  /* 0x0000001907197208 */ /* 0x000fe20004000000 */
[----:B------:R-:W-:Y:S06]  /*19d0*/  BRA `(.L_x_26) ;  /* 0x0000000000547947 */ /* 0x000fec0003800000 */
.L_x_25:
[----:B------:R-:W-:-:S14]  /*19e0*/  DSETP.NAN.AND P0, PT, R10, R10, PT ;  /* 0x0000000a0a00722a */ /* 0x000fdc0003f08000 */
[----:B------:R-:W-:Y:S05]  /*19f0*/  @P0 BRA `(.L_x_27) ;  /* 0x0000000000440947 */ /* 0x000fea0003800000 */
[----:B------:R-:W-:-:S14]  /*1a00*/  DSETP.NAN.AND P0, PT, R6, R6, PT ;  /* 0x000000060600722a */ /* 0x000fdc0003f08000 */
[----:B------:R-:W-:Y:S05]  /*1a10*/  @P0 BRA `(.L_x_28) ;  /* 0x0000000000300947 */ /* 0x000fea0003800000 */
[----:B------:R-:W-:Y:S01]  /*1a20*/  ISETP.NE.AND P0, PT, R26, R27, PT ;  /* 0x0000001b1a00720c */ /* 0x000fe20003f05270 */
[----:B------:R-:W-:Y:S02]  /*1a30*/  IMAD.MOV.U32 R24, RZ, RZ, 0x0 ;  /* 0x00000000ff187424 */ /* 0x000fe400078e00ff */
[----:B------:R-:W-:-:S10]  /*1a40*/  IMAD.MOV.U32 R25, RZ, RZ, -0x80000 ;  /* 0xfff80000ff197424 */ /* 0x000fd400078e00ff */
[----:B------:R-:W-:Y:S05]  /*1a50*/  @!P0 BRA `(.L_x_26) ;  /* 0x0000000000348947 */ /* 0x000fea0003800000 */
[----:B------:R-:W-:Y:S02]  /*1a60*/  ISETP.NE.AND P0, PT, R26, 0x7ff00000, PT ;  /* 0x7ff000001a00780c */ /* 0x000fe40003f05270 */
[----:B------:R-:W-:Y:S02]  /*1a70*/  LOP3.LUT R25, R11, 0x80000000, R7, 0x48, !PT ;  /* 0x800000000b197812 */ /* 0x000fe400078e4807 */
[----:B------:R-:W-:-:S13]  /*1a80*/  ISETP.EQ.OR P0, PT, R27, RZ, !P0 ;  /* 0x000000ff1b00720c */ /* 0x000fda0004702670 */
[----:B------:R-:W-:Y:S01]  /*1a90*/  @P0 LOP3.LUT R6, R25, 0x7ff00000, RZ, 0xfc, !PT ;  /* 0x7ff0000019060812 */ /* 0x000fe200078efcff */
[----:B------:R-:W-:Y:S01]  /*1aa0*/  @!P0 IMAD.MOV.U32 R24, RZ, RZ, RZ ;  /* 0x000000ffff188224 */ /* 0x000fe200078e00ff */
[----:B------:R-:W-:-:S03]  /*1ab0*/  @P0 MOV R24, RZ ;  /* 0x000000ff00180202 */ /* 0x000fc60000000f00 */
[----:B------:R-:W-:Y:S01]  /*1ac0*/  @P0 IMAD.MOV.U32 R25, RZ, RZ, R6 ;  /* 0x000000ffff190224 */ /* 0x000fe200078e0006 */
[----:B------:R-:W-:Y:S06]  /*1ad0*/  BRA `(.L_x_26) ;  /* 0x0000000000147947 */ /* 0x000fec0003800000 */
.L_x_28:
[----:B------:R-:W-:Y:S01]  /*1ae0*/  LOP3.LUT R25, R7, 0x80000, RZ, 0xfc, !PT ;  /* 0x0008000007197812 */ /* 0x000fe200078efcff */
[----:B------:R-:W-:Y:S01]  /*1af0*/  IMAD.MOV.U32 R24, RZ, RZ, R6 ;  /* 0x000000ffff187224 */ /* 0x000fe200078e0006 */
[----:B------:R-:W-:Y:S06]  /*1b00*/  BRA `(.L_x_26) ;  /* 0x0000000000087947 */ /* 0x000fec0003800000 */
.L_x_27:
[----:B------:R-:W-:Y:S01]  /*1b10*/  LOP3.LUT R25, R11, 0x80000, RZ, 0xfc, !PT ;  /* 0x000800000b197812 */ /* 0x000fe200078efcff */
[----:B------:R-:W-:-:S07]  /*1b20*/  IMAD.MOV.U32 R24, RZ, RZ, R10 ;  /* 0x000000ffff187224 */ /* 0x000fce00078e000a */
.L_x_26:
[----:B------:R-:W-:Y:S05]  /*1b30*/  BSYNC.RECONVERGENT B1 ;  /* 0x0000000000017941 */ /* 0x000fea0003800200 */
.L_x_24:
[----:B------:R-:W-:Y:S02]  /*1b40*/  IMAD.MOV.U32 R6, RZ, RZ, R4 ;  /* 0x000000ffff067224 */ /* 0x000fe400078e0004 */
[----:B------:R-:W-:Y:S02]  /*1b50*/  IMAD.MOV.U32 R7, RZ, RZ, 0x0 ;  /* 0x00000000ff077424 */ /* 0x000fe400078e00ff */
[----:B------:R-:W-:Y:S02]  /*1b60*/  IMAD.MOV.U32 R8, RZ, RZ, R24 ;  /* 0x000000ffff087224 */ /* 0x000fe400078e0018 */
[----:B------:R-:W-:Y:S01]  /*1b70*/  IMAD.MOV.U32 R9, RZ, RZ, R25 ;  /* 0x000000ffff097224 */ /* 0x000fe200078e0019 */
[----:B------:R-:W-:Y:S06]  /*1b80*/  RET.REL.NODEC R6 `(_Z10calcMyAreaddiPd) ;  /* 0xffffffe4061c7950 */ /* 0x000fec0003c3ffff */
        .type           $_Z10calcMyAreaddiPd$__internal_accurate_pow,@function
        .size           $_Z10calcMyAreaddiPd$__internal_accurate_pow,(.L_x_32 - $_Z10calcMyAreaddiPd$__internal_accurate_pow)
$_Z10calcMyAreaddiPd$__internal_accurate_pow:
[----:B------:R-:W-:Y:S01]  /*1b90*/  ISETP.GT.U32.AND P0, PT, R21, 0xfffff, PT ;  /* 0x000fffff1500780c */ /* 0x000fe20003f04070 */
[--C-:B------:R-:W-:Y:S01]  /*1ba0*/  IMAD.MOV.U32 R6, RZ, RZ, R21.reuse ;  /* 0x000000ffff067224 */ /* 0x100fe200078e0015 */
[----:B------:R-:W-:Y:S01]  /*1bb0*/  UMOV UR4, 0x7d2cafe2 ;  /* 0x7d2cafe200047882 */ /* 0x000fe20000000000 */
[----:B------:R-:W-:Y:S01]  /*1bc0*/  IMAD.MOV.U32 R8, RZ, RZ, RZ ;  /* 0x000000ffff087224 */ /* 0x000fe200078e00ff */
[----:B------:R-:W-:Y:S01]  /*1bd0*/  UMOV UR5, 0x3eb0f5ff ;  /* 0x3eb0f5ff00057882 */ /* 0x000fe20000000000 */
[----:B------:R-:W-:Y:S01]  /*1be0*/  SHF.R.U32.HI R28, RZ, 0x14, R21 ;  /* 0x00000014ff1c7819 */ /* 0x000fe20000011615 */
[----:B------:R-:W-:Y:S01]  /*1bf0*/  UMOV UR6, 0x3b39803f ;  /* 0x3b39803f00067882 */ /* 0x000fe20000000000 */
[----:B------:R-:W-:-:S06]  /*1c00*/  UMOV UR7, 0x3c7abc9e ;  /* 0x3c7abc9e00077882 */ /* 0x000fcc0000000000 */
[----:B------:R-:W-:-:S10]  /*1c10*/  @!P0 DMUL R24, R20, 1.80143985094819840000e+16 ;  /* 0x4350000014188828 */ /* 0x000fd40000000000 */
[----:B------:R-:W-:Y:S01]  /*1c20*/  @!P0 IMAD.MOV.U32 R6, RZ, RZ, R25 ;  /* 0x000000ffff068224 */ /* 0x000fe200078e0019 */
[----:B------:R-:W-:-:S04]  /*1c30*/  @!P0 LEA.HI R28, R25, 0xffffffca, RZ, 0xc ;  /* 0xffffffca191c8811 */ /* 0x000fc800078f60ff */
[----:B------:R-:W-:-:S04]  /*1c40*/  LOP3.LUT R6, R6, 0x800fffff, RZ, 0xc0, !PT ;  /* 0x800fffff06067812 */ /* 0x000fc800078ec0ff */
[----:B------:R-:W-:Y:S01]  /*1c50*/  LOP3.LUT R7, R6, 0x3ff00000, RZ, 0xfc, !PT ;  /* 0x3ff0000006077812 */ /* 0x000fe200078efcff */
[----:B------:R-:W-:Y:S02]  /*1c60*/  IMAD.MOV.U32 R6, RZ, RZ, R20 ;  /* 0x000000ffff067224 */ /* 0x000fe400078e0014 */
[----:B------:R-:W-:Y:S01]  /*1c70*/  @!P0 IMAD.MOV.U32 R6, RZ, RZ, R24 ;  /* 0x000000ffff068224 */ /* 0x000fe200078e0018 */
[----:B------:R-:W-:-:S13]  /*1c80*/  ISETP.GE.U32.AND P1, PT, R7, 0x3ff6a09f, PT ;  /* 0x3ff6a09f0700780c */ /* 0x000fda0003f26070 */
[----:B------:R-:W-:-:S04]  /*1c90*/  @P1 VIADD R9, R7, 0xfff00000 ;  /* 0xfff0000007091836 */ /* 0x000fc80000000000 */
[----:B------:R-:W-:-:S06]  /*1ca0*/  @P1 IMAD.MOV.U32 R7, RZ, RZ, R9 ;  /* 0x000000ffff071224 */ /* 0x000fcc00078e0009 */
[C---:B------:R-:W-:Y:S02]  /*1cb0*/  DADD R26, R6.reuse, 1 ;  /* 0x3ff00000061a7429 */ /* 0x040fe40000000000 */
[----:B------:R-:W-:-:S04]  /*1cc0*/  DADD R6, R6, -1 ;  /* 0xbff0000006067429 */ /* 0x000fc80000000000 */
[----:B------:R-:W0:Y:S02]  /*1cd0*/  MUFU.RCP64H R9, R27 ;  /* 0x0000001b00097308 */ /* 0x000e240000001800 */
[----:B0-----:R-:W-:-:S08]  /*1ce0*/  DFMA R10, -R26, R8, 1 ;  /* 0x3ff000001a0a742b */ /* 0x001fd00000000108 */
[----:B------:R-:W-:-:S08]  /*1cf0*/  DFMA R10, R10, R10, R10 ;  /* 0x0000000a0a0a722b */ /* 0x000fd0000000000a */
[----:B------:R-:W-:Y:S01]  /*1d00*/  DFMA R8, R8, R10, R8 ;  /* 0x0000000a0808722b */ /* 0x000fe20000000008 */
[----:B------:R-:W-:Y:S02]  /*1d10*/  IMAD.MOV.U32 R10, RZ, RZ, 0x41ad3b5a ;  /* 0x41ad3b5aff0a7424 */ /* 0x000fe400078e00ff */
[----:B------:R-:W-:-:S05]  /*1d20*/  IMAD.MOV.U32 R11, RZ, RZ, 0x3ed0f5d2 ;  /* 0x3ed0f5d2ff0b7424 */ /* 0x000fca00078e00ff */
[----:B------:R-:W-:-:S08]  /*1d30*/  DMUL R30, R6, R8 ;  /* 0x00000008061e7228 */ /* 0x000fd00000000000 */
[----:B------:R-:W-:-:S08]  /*1d40*/  DFMA R30, R6, R8, R30 ;  /* 0x00000008061e722b */ /* 0x000fd0000000001e */
[----:B------:R-:W-:Y:S02]  /*1d50*/  DMUL R22, R30, R30 ;  /* 0x0000001e1e167228 */ /* 0x000fe40000000000 */
[----:B------:R-:W-:-:S06]  /*1d60*/  DADD R26, R6, -R30 ;  /* 0x00000000061a7229 */ /* 0x000fcc000000081e */
[----:B------:R-:W-:Y:S01]  /*1d70*/  DFMA R10, R22, UR4, R10 ;  /* 0x00000004160a7c2b */ /* 0x000fe2000800000a */
[----:B------:R-:W-:Y:S01]  /*1d80*/  UMOV UR4, 0x75488a3f ;  /* 0x75488a3f00047882 */ /* 0x000fe20000000000 */
[----:B------:R-:W-:Y:S01]  /*1d90*/  UMOV UR5, 0x3ef3b20a ;  /* 0x3ef3b20a00057882 */ /* 0x000fe20000000000 */
[----:B------:R-:W-:-:S05]  /*1da0*/  DADD R26, R26, R26 ;  /* 0x000000001a1a7229 */ /* 0x000fca000000001a */
[----:B------:R-:W-:Y:S01]  /*1db0*/  DFMA R10, R22, R10, UR4 ;  /* 0x00000004160a7e2b */ /* 0x000fe2000800000a */
[----:B------:R-:W-:Y:S01]  /*1dc0*/  UMOV UR4, 0xe4faecd5 ;  /* 0xe4faecd500047882 */ /* 0x000fe20000000000 */
[----:B------:R-:W-:Y:S01]  /*1dd0*/  UMOV UR5, 0x3f1745cd ;  /* 0x3f1745cd00057882 */ /* 0x000fe20000000000 */
[----:B------:R-:W-:-:S05]  /*1de0*/  DFMA R26, R6, -R30, R26 ;  /* 0x8000001e061a722b */ /* 0x000fca000000001a */
[----:B------:R-:W-:Y:S01]  /*1df0*/  DFMA R10, R22, R10, UR4 ;  /* 0x00000004160a7e2b */ /* 0x000fe2000800000a */
[----:B------:R-:W-:Y:S01]  /*1e00*/  UMOV UR4, 0x258a578b ;  /* 0x258a578b00047882 */ /* 0x000fe20000000000 */
[----:B------:R-:W-:Y:S01]  /*1e10*/  UMOV UR5, 0x3f3c71c7 ;  /* 0x3f3c71c700057882 */ /* 0x000fe20000000000 */
[----:B------:R-:W-:-:S05]  /*1e20*/  DMUL R26, R8, R26 ;  /* 0x0000001a081a7228 */ /* 0x000fca0000000000 */
[----:B------:R-:W-:Y:S01]  /*1e30*/  DFMA R10, R22, R10, UR4 ;  /* 0x00000004160a7e2b */ /* 0x000fe2000800000a */
[----:B------:R-:W-:Y:S01]  /*1e40*/  UMOV UR4, 0x9242b910 ;  /* 0x9242b91000047882 */ /* 0x000fe20000000000 */
[----:B------:R-:W-:-:S03]  /*1e50*/  UMOV UR5, 0x3f624924 ;  /* 0x3f62492400057882 */ /* 0x000fc60000000000 */
[----:B------:R-:W-:Y:S01]  /*1e60*/  IADD3 R21, PT, PT, R27, 0x100000, RZ ;  /* 0x001000001b157810 */ /* 0x000fe20007ffe0ff */
[----:B------:R-:W-:Y:S02]  /*1e70*/  IMAD.MOV.U32 R20, RZ, RZ, R26 ;  /* 0x000000ffff147224 */ /* 0x000fe400078e001a */
[----:B------:R-:W-:Y:S01]  /*1e80*/  DFMA R10, R22, R10, UR4 ;  /* 0x00000004160a7e2b */ /* 0x000fe2000800000a */
[----:B------:R-:W-:Y:S01]  /*1e90*/  UMOV UR4, 0x99999dfb ;  /* 0x99999dfb00047882 */ /* 0x000fe20000000000 */
[----:B------:R-:W-:-:S06]  /*1ea0*/  UMOV UR5, 0x3f899999 ;  /* 0x3f89999900057882 */ /* 0x000fcc0000000000 */
[----:B------:R-:W-:Y:S01]  /*1eb0*/  DFMA R10, R22, R10, UR4 ;  /* 0x00000004160a7e2b */ /* 0x000fe2000800000a */
[----:B------:R-:W-:Y:S01]  /*1ec0*/  UMOV UR4, 0x55555555 ;  /* 0x5555555500047882 */ /* 0x000fe20000000000 */
[----:B------:R-:W-:-:S06]  /*1ed0*/  UMOV UR5, 0x3fb55555 ;  /* 0x3fb5555500057882 */ /* 0x000fcc0000000000 */
[----:B------:R-:W-:-:S08]  /*1ee0*/  DFMA R6, R22, R10, UR4 ;  /* 0x0000000416067e2b */ /* 0x000fd0000800000a */
[----:B------:R-:W-:Y:S01]  /*1ef0*/  DADD R8, -R6, UR4 ;  /* 0x0000000406087e29 */ /* 0x000fe20008000100 */
[----:B------:R-:W-:Y:S01]  /*1f00*/  UMOV UR4, 0xb9e7b0 ;  /* 0x00b9e7b000047882 */ /* 0x000fe20000000000 */
[----:B------:R-:W-:-:S06]  /*1f10*/  UMOV UR5, 0x3c46a4cb ;  /* 0x3c46a4cb00057882 */ /* 0x000fcc0000000000 */
[----:B------:R-:W-:Y:S02]  /*1f20*/  DFMA R8, R22, R10, R8 ;  /* 0x0000000a1608722b */ /* 0x000fe40000000008 */
[----:B------:R-:W-:-:S06]  /*1f30*/  DMUL R10, R30, R30 ;  /* 0x0000001e1e0a7228 */ /* 0x000fcc0000000000 */
[----:B------:R-:W-:Y:S01]  /*1f40*/  DADD R8, R8, -UR4 ;  /* 0x8000000408087e29 */ /* 0x000fe20008000000 */
[----:B------:R-:W-:Y:S01]  /*1f50*/  UMOV UR4, 0x80000000 ;  /* 0x8000000000047882 */ /* 0x000fe20000000000 */
[----:B------:R-:W-:Y:S01]  /*1f60*/  DFMA R22, R30, R30, -R10 ;  /* 0x0000001e1e16722b */ /* 0x000fe2000000080a */
[----:B------:R-:W-:-:S07]  /*1f70*/  UMOV UR5, 0x43300000 ;  /* 0x4330000000057882 */ /* 0x000fce0000000000 */
[C---:B------:R-:W-:Y:S02]  /*1f80*/  DFMA R20, R30.reuse, R20, R22 ;  /* 0x000000141e14722b */ /* 0x040fe40000000016 */
[----:B------:R-:W-:-:S08]  /*1f90*/  DMUL R22, R30, R10 ;  /* 0x0000000a1e167228 */ /* 0x000fd00000000000 */
[----:B------:R-:W-:-:S08]  /*1fa0*/  DFMA R24, R30, R10, -R22 ;  /* 0x0000000a1e18722b */ /* 0x000fd00000000816 */
[----:B------:R-:W-:Y:S02]  /*1fb0*/  DFMA R24, R26, R10, R24 ;  /* 0x0000000a1a18722b */ /* 0x000fe40000000018 */
[----:B------:R-:W-:-:S06]  /*1fc0*/  DADD R10, R6, R8 ;  /* 0x00000000060a7229 */ /* 0x000fcc0000000008 */
[----:B------:R-:W-:Y:S02]  /*1fd0*/  DFMA R20, R30, R20, R24 ;  /* 0x000000141e14722b */ /* 0x000fe40000000018 */
[----:B------:R-:W-:-:S08]  /*1fe0*/  DADD R24, R6, -R10 ;  /* 0x0000000006187229 */ /* 0x000fd0000000080a */
[----:B------:R-:W-:Y:S02]  /*1ff0*/  DADD R24, R8, R24 ;  /* 0x0000000008187229 */ /* 0x000fe40000000018 */
[----:B------:R-:W-:-:S08]  /*2000*/  DMUL R8, R10, R22 ;  /* 0x000000160a087228 */ /* 0x000fd00000000000 */
[----:B------:R-:W-:-:S08]  /*2010*/  DFMA R6, R10, R22, -R8 ;  /* 0x000000160a06722b */ /* 0x000fd00000000808 */
[----:B------:R-:W-:-:S08]  /*2020*/  DFMA R6, R10, R20, R6 ;  /* 0x000000140a06722b */ /* 0x000fd00000000006 */
[----:B------:R-:W-:-:S08]  /*2030*/  DFMA R24, R24, R22, R6 ;  /* 0x000000161818722b */ /* 0x000fd00000000006 */
[----:B------:R-:W-:-:S08]  /*2040*/  DADD R10, R8, R24 ;  /* 0x00000000080a7229 */ /* 0x000fd00000000018 */
[--C-:B------:R-:W-:Y:S02]  /*2050*/  DADD R6, R30, R10.reuse ;  /* 0x000000001e067229 */ /* 0x100fe4000000000a */
[----:B------:R-:W-:-:S06]  /*2060*/  DADD R8, R8, -R10 ;  /* 0x0000000008087229 */ /* 0x000fcc000000080a */
[----:B------:R-:W-:Y:S02]  /*2070*/  DADD R30, R30, -R6 ;  /* 0x000000001e1e7229 */ /* 0x000fe40000000806 */
[----:B------:R-:W-:-:S06]  /*2080*/  DADD R8, R24, R8 ;  /* 0x0000000018087229 */ /* 0x000fcc0000000008 */
[----:B------:R-:W-:Y:S01]  /*2090*/  DADD R30, R10, R30 ;  /* 0x000000000a1e7229 */ /* 0x000fe2000000001e */
[C---:B------:R-:W-:Y:S02]  /*20a0*/  VIADD R10, R28.reuse, 0xfffffc01 ;  /* 0xfffffc011c0a7836 */ /* 0x040fe40000000000 */
[----:B------:R-:W-:Y:S02]  /*20b0*/  @P1 VIADD R10, R28, 0xfffffc02 ;  /* 0xfffffc021c0a1836 */ /* 0x000fe40000000000 */
[----:B------:R-:W-:-:S03]  /*20c0*/  IMAD.MOV.U32 R11, RZ, RZ, 0x43300000 ;  /* 0x43300000ff0b7424 */ /* 0x000fc600078e00ff */
[----:B------:R-:W-:Y:S01]  /*20d0*/  DADD R8, R8, R30 ;  /* 0x0000000008087229 */ /* 0x000fe2000000001e */
[----:B------:R-:W-:-:S06]  /*20e0*/  LOP3.LUT R10, R10, 0x80000000, RZ, 0x3c, !PT ;  /* 0x800000000a0a7812 */ /* 0x000fcc00078e3cff */
[----:B------:R-:W-:Y:S01]  /*20f0*/  DADD R10, R10, -UR4 ;  /* 0x800000040a0a7e29 */ /* 0x000fe20008000000 */
[----:B------:R-:W-:Y:S01]  /*2100*/  UMOV UR4, 0xfefa39ef ;  /* 0xfefa39ef00047882 */ /* 0x000fe20000000000 */
[----:B------:R-:W-:Y:S01]  /*2110*/  DADD R26, R26, R8 ;  /* 0x000000001a1a7229 */ /* 0x000fe20000000008 */
[----:B------:R-:W-:-:S07]  /*2120*/  UMOV UR5, 0x3fe62e42 ;  /* 0x3fe62e4200057882 */ /* 0x000fce0000000000 */
[----:B------:R-:W-:-:S08]  /*2130*/  DADD R20, R6, R26 ;  /* 0x0000000006147229 */ /* 0x000fd0000000001a */
[--C-:B------:R-:W-:Y:S02]  /*2140*/  DFMA R8, R10, UR4, R20.reuse ;  /* 0x000000040a087c2b */ /* 0x100fe40008000014 */
[----:B------:R-:W-:-:S06]  /*2150*/  DADD R22, R6, -R20 ;  /* 0x0000000006167229 */ /* 0x000fcc0000000814 */
[----:B------:R-:W-:Y:S02]  /*2160*/  DFMA R6, R10, -UR4, R8 ;  /* 0x800000040a067c2b */ /* 0x000fe40008000008 */
[----:B------:R-:W-:-:S06]  /*2170*/  DADD R22, R26, R22 ;  /* 0x000000001a167229 */ /* 0x000fcc0000000016 */
[----:B------:R-:W-:-:S08]  /*2180*/  DADD R6, -R20, R6 ;  /* 0x0000000014067229 */ /* 0x000fd00000000106 */
[----:B------:R-:W-:-:S08]  /*2190*/  DADD R6, R22, -R6 ;  /* 0x0000000016067229 */ /* 0x000fd00000000806 */
[----:B------:R-:W-:Y:S01]  /*21a0*/  DFMA R10, R10, UR6, R6 ;  /* 0x000000060a0a7c2b */ /* 0x000fe20008000006 */
[----:B------:R-:W-:Y:S01]  /*21b0*/  UMOV UR6, 0x33333333 ;  /* 0x3333333300067882 */ /* 0x000fe20000000000 */
[----:B------:R-:W-:-:S06]  /*21c0*/  UMOV UR7, 0x3ff33333 ;  /* 0x3ff3333300077882 */ /* 0x000fcc0000000000 */
[----:B------:R-:W-:-:S08]  /*21d0*/  DADD R6, R8, R10 ;  /* 0x0000000008067229 */ /* 0x000fd0000000000a */
[----:B------:R-:W-:Y:S02]  /*21e0*/  DADD R8, R8, -R6 ;  /* 0x0000000008087229 */ /* 0x000fe40000000806 */
[----:B------:R-:W-:-:S06]  /*21f0*/  DMUL R24, R6, UR6 ;  /* 0x0000000606187c28 */ /* 0x000fcc0008000000 */
[----:B------:R-:W-:Y:S02]  /*2200*/  DADD R10, R10, R8 ;  /* 0x000000000a0a7229 */ /* 0x000fe40000000008 */
[----:B------:R-:W-:-:S08]  /*2210*/  DFMA R6, R6, UR6, -R24 ;  /* 0x0000000606067c2b */ /* 0x000fd00008000818 */
[----:B------:R-:W-:Y:S01]  /*2220*/  DFMA R10, R10, UR6, R6 ;  /* 0x000000060a0a7c2b */ /* 0x000fe20008000006 */
[----:B------:R-:W-:Y:S02]  /*2230*/  IMAD.MOV.U32 R6, RZ, RZ, 0x652b82fe ;  /* 0x652b82feff067424 */ /* 0x000fe400078e00ff */
[----:B------:R-:W-:-:S05]  /*2240*/  IMAD.MOV.U32 R7, RZ, RZ, 0x3ff71547 ;  /* 0x3ff71547ff077424 */ /* 0x000fca00078e00ff */
[----:B------:R-:W-:-:S08]  /*2250*/  DADD R8, R24, R10 ;  /* 0x0000000018087229 */ /* 0x000fd0000000000a */
[----:B------:R-:W-:Y:S02]  /*2260*/  DFMA R6, R8, R6, 6.75539944105574400000e+15 ;  /* 0x433800000806742b */ /* 0x000fe40000000006 */
[----:B------:R-:W-:Y:S01]  /*2270*/  FSETP.GEU.AND P0, PT, |R9|, 4.1917929649353027344, PT ;  /* 0x4086232b0900780b */ /* 0x000fe20003f0e200 */
[----:B------:R-:W-:-:S05]  /*2280*/  DADD R24, R24, -R8 ;  /* 0x0000000018187229 */ /* 0x000fca0000000808 */
[----:B------:R-:W-:-:S03]  /*2290*/  DADD R22, R6, -6.75539944105574400000e+15 ;  /* 0xc338000006167429 */ /* 0x000fc60000000000 */
[----:B------:R-:W-:-:S05]  /*22a0*/  DADD R10, R10, R24 ;  /* 0x000000000a0a7229 */ /* 0x000fca0000000018 */
[----:B------:R-:W-:Y:S01]  /*22b0*/  DFMA R20, R22, -UR4, R8 ;  /* 0x8000000416147c2b */ /* 0x000fe20008000008 */
[----:B------:R-:W-:Y:S01]  /*22c0*/  UMOV UR4, 0x3b39803f ;  /* 0x3b39803f00047882 */ /* 0x000fe20000000000 */
[----:B------:R-:W-:-:S06]  /*22d0*/  UMOV UR5, 0x3c7abc9e ;  /* 0x3c7abc9e00057882 */ /* 0x000fcc0000000000 */
[----:B------:R-:W-:Y:S01]  /*22e0*/  DFMA R20, R22, -UR4, R20 ;  /* 0x8000000416147c2b */ /* 0x000fe20008000014 */
[----:B------:R-:W-:Y:S01]  /*22f0*/  UMOV UR4, 0x69ce2bdf ;  /* 0x69ce2bdf00047882 */ /* 0x000fe20000000000 */
[----:B------:R-:W-:Y:S01]  /*2300*/  IMAD.MOV.U32 R22, RZ, RZ, -0x35dec16 ;  /* 0xfca213eaff167424 */ /* 0x000fe200078e00ff */
[----:B------:R-:W-:Y:S01]  /*2310*/  UMOV UR5, 0x3e5ade15 ;  /* 0x3e5ade1500057882 */ /* 0x000fe20000000000 */
[----:B------:R-:W-:-:S06]  /*2320*/  IMAD.MOV.U32 R23, RZ, RZ, 0x3e928af3 ;  /* 0x3e928af3ff177424 */ /* 0x000fcc00078e00ff */
[----:B------:R-:W-:Y:S01]  /*2330*/  DFMA R22, R20, UR4, R22 ;  /* 0x0000000414167c2b */ /* 0x000fe20008000016 */
        /* <DEDUP_REMOVED lines=23> */
[----:B------:R-:W-:-:S08]  /*24b0*/  DFMA R22, R20, R22, UR4 ;  /* 0x0000000414167e2b */ /* 0x000fd00008000016 */
[----:B------:R-:W-:-:S08]  /*24c0*/  DFMA R22, R20, R22, 1 ;  /* 0x3ff000001416742b */ /* 0x000fd00000000016 */
[----:B------:R-:W-:-:S10]  /*24d0*/  DFMA R22, R20, R22, 1 ;  /* 0x3ff000001416742b */ /* 0x000fd40000000016 */
[----:B------:R-:W-:Y:S02]  /*24e0*/  IMAD R21, R6, 0x100000, R23 ;  /* 0x0010000006157824 */ /* 0x000fe400078e0217 */
[----:B------:R-:W-:Y:S01]  /*24f0*/  IMAD.MOV.U32 R20, RZ, RZ, R22 ;  /* 0x000000ffff147224 */ /* 0x000fe200078e0016 */
[----:B------:R-:W-:Y:S06]  /*2500*/  @!P0 BRA `(.L_x_29) ;  /* 0x0000000000308947 */ /* 0x000fec0003800000 */
[----:B------:R-:W-:Y:S01]  /*2510*/  FSETP.GEU.AND P1, PT, |R9|, 4.2275390625, PT ;  /* 0x408748000900780b */ /* 0x000fe20003f2e200 */
[C---:B------:R-:W-:Y:S02]  /*2520*/  DADD R20, R8.reuse, +INF ;  /* 0x7ff0000008147429 */ /* 0x040fe40000000000 */
[----:B------:R-:W-:-:S08]  /*2530*/  DSETP.GEU.AND P0, PT, R8, RZ, PT ;  /* 0x000000ff0800722a */ /* 0x000fd00003f0e000 */
[----:B------:R-:W-:Y:S02]  /*2540*/  FSEL R20, R20, RZ, P0 ;  /* 0x000000ff14147208 */ /* 0x000fe40000000000 */
[----:B------:R-:W-:Y:S02]  /*2550*/  @!P1 LEA.HI R7, R6, R6, RZ, 0x1 ;  /* 0x0000000606079211 */ /* 0x000fe400078f08ff */
[----:B------:R-:W-:Y:S02]  /*2560*/  FSEL R21, R21, RZ, P0 ;  /* 0x000000ff15157208 */ /* 0x000fe40000000000 */
[----:B------:R-:W-:-:S05]  /*2570*/  @!P1 SHF.R.S32.HI R7, RZ, 0x1, R7 ;  /* 0x00000001ff079819 */ /* 0x000fca0000011407 */
[----:B------:R-:W-:Y:S02]  /*2580*/  @!P1 IMAD.IADD R6, R6, 0x1, -R7 ;  /* 0x0000000106069824 */ /* 0x000fe400078e0a07 */
[----:B------:R-:W-:-:S03]  /*2590*/  @!P1 IMAD R23, R7, 0x100000, R23 ;  /* 0x0010000007179824 */ /* 0x000fc600078e0217 */
[----:B------:R-:W-:Y:S01]  /*25a0*/  @!P1 LEA R7, R6, 0x3ff00000, 0x14 ;  /* 0x3ff0000006079811 */ /* 0x000fe200078ea0ff */
[----:B------:R-:W-:-:S06]  /*25b0*/  @!P1 IMAD.MOV.U32 R6, RZ, RZ, RZ ;  /* 0x000000ffff069224 */ /* 0x000fcc00078e00ff */
[----:B------:R-:W-:-:S11]  /*25c0*/  @!P1 DMUL R20, R22, R6 ;  /* 0x0000000616149228 */ /* 0x000fd60000000000 */
.L_x_29:
[----:B------:R-:W-:Y:S01]  /*25d0*/  DFMA R10, R10, R20, R20 ;  /* 0x000000140a0a722b */ /* 0x000fe20000000014 */
[----:B------:R-:W-:Y:S01]  /*25e0*/  IMAD.MOV.U32 R6, RZ, RZ, R4 ;  /* 0x000000ffff067224 */ /* 0x000fe200078e0004 */
[----:B------:R-:W-:Y:S01]  /*25f0*/  DSETP.NEU.AND P0, PT, |R20|, +INF , PT ;  /* 0x7ff000001400742a */ /* 0x000fe20003f0d200 */
[----:B------:R-:W-:-:S07]  /*2600*/  IMAD.MOV.U32 R7, RZ, RZ, 0x0 ;  /* 0x00000000ff077424 */ /* 0x000fce00078e00ff */
[----:B------:R-:W-:Y:S02]  /*2610*/  FSEL R8, R20, R10, !P0 ;  /* 0x0000000a14087208 */ /* 0x000fe40004000000 */
[----:B------:R-:W-:Y:S01]  /*2620*/  FSEL R10, R21, R11, !P0 ;  /* 0x0000000b150a7208 */ /* 0x000fe20004000000 */
[----:B------:R-:W-:Y:S06]  /*2630*/  RET.REL.NODEC R6 `(_Z10calcMyAreaddiPd) ;  /* 0xffffffd806707950 */ /* 0x000fec0003c3ffff */
.L_x_30:
[----:B------:R-:W-:-:S00]  /*2640*/  BRA `(.L_x_30) ;  /* 0xfffffffc00fc7947 */ /* 0x000fc0000383ffff */
[----:B------:R-:W-:-:S00]  /*2650*/  NOP ;  /* 0x0000000000007918 */ /* 0x000fc00000000000 */
        /* <DEDUP_REMOVED lines=10> */
.L_x_32:


//--------------------- .nv.shared._Z10calcMyAreaddiPd --------------------------
	.section	.nv.shared._Z10calcMyAreaddiPd,"aw",@nobits
	.sectionflags	@""
	.align	8
.nv.shared._Z10calcMyAreaddiPd:
	.zero		9216


//--------------------- .nv.shared.reserved.0     --------------------------
	.section	.nv.shared.reserved.0,"aw",@nobits
	.weak		__nv_reservedSMEM_offset_0_alias
	.size		__nv_reservedSMEM_offset_0_alias, 0, 64
	.other		__nv_reservedSMEM_offset_0_alias,@"STO_CUDA_RESERVED_SHARED STV_DEFAULT"
__nv_reservedSMEM_offset_0_alias:
	.zero		0
	.zero		64


//--------------------- .nv.constant0._Z10calcMyAreaddiPd --------------------------
	.section	.nv.constant0._Z10calcMyAreaddiPd,"a",@progbits
	.sectionflags	@""
	.align	4
.nv.constant0._Z10calcMyAreaddiPd:
	.zero		928


//--------------------- SYMBOLS --------------------------

	.type		.nv.reservedSmem.offset0,@object
	.size		.nv.reservedSmem.offset0,0x4
	.type		.nv.reservedSmem.cap,@object
	.size		.nv.reservedSmem.cap,0x4
